// auto-generated by cutlass_sweep.gemm — config: {"arch": "sm_90", "cluster_m": 1, "cluster_n": 2, "dtype": "tf32", "stages": 3, "tile_k": 32, "tile_m": 64, "tile_n": 128}
#include "cutlass/cutlass.h"
#include "cutlass/gemm/collective/collective_builder.hpp"
#include "cutlass/gemm/device/gemm_universal_adapter.h"
#include "cutlass/gemm/kernel/gemm_universal.hpp"
#include "cutlass/epilogue/collective/collective_builder.hpp"

using ElemA = cutlass::tfloat32_t;
using ElemB = cutlass::tfloat32_t;
using ElemCD = cutlass::tfloat32_t;
using Acc  = float;
using TileShape    = cute::Shape<cute::_64, cute::_128, cute::_32>;
using ClusterShape = cute::Shape<cute::_1, cute::_2, cute::_1>;

using CollectiveEpilogue = typename cutlass::epilogue::collective::CollectiveBuilder<
    cutlass::arch::Sm90, cutlass::arch::OpClassTensorOp,
    TileShape, ClusterShape,
    cutlass::epilogue::collective::EpilogueTileAuto,
    Acc, Acc,
    ElemCD, cutlass::layout::RowMajor, 128 / cutlass::sizeof_bits<ElemCD>::value,
    ElemCD, cutlass::layout::RowMajor, 128 / cutlass::sizeof_bits<ElemCD>::value,
    cutlass::epilogue::collective::EpilogueScheduleAuto
  >::CollectiveOp;

using CollectiveMainloop = typename cutlass::gemm::collective::CollectiveBuilder<
    cutlass::arch::Sm90, cutlass::arch::OpClassTensorOp,
    ElemA, cutlass::layout::RowMajor, 128 / cutlass::sizeof_bits<ElemA>::value,
    ElemB, cutlass::layout::ColumnMajor, 128 / cutlass::sizeof_bits<ElemB>::value,
    Acc,
    TileShape, ClusterShape,
    cutlass::gemm::collective::StageCount<3>,
    cutlass::gemm::collective::KernelScheduleAuto
  >::CollectiveOp;

using GemmKernel = cutlass::gemm::kernel::GemmUniversal<
    cute::Shape<int,int,int,int>,
    CollectiveMainloop,
    CollectiveEpilogue
>;
using Gemm = cutlass::gemm::device::GemmUniversalAdapter<GemmKernel>;

// Force the device kernel symbol into the cubin without needing a host main.
auto* _anchor = &cutlass::device_kernel<GemmKernel>;


// ===== COMPILED SASS (sm_90a) =====

	.target	sm_90a

	.elftype	@"ET_EXEC"


//--------------------- .note.nv.tkinfo           --------------------------
	.section	.note.nv.tkinfo,"",@"SHT_NOTE"
	.sectionflags	@"SHF_NOTE_NV_TKINFO"
	.tkinfo
        /*0018*/ 	.word	0x00000002
        /*0030*/ 	.string	""
        /*0030*/ 	.string	"ptxas"
        /*0030*/ 	.string	"Cuda compilation tools, release 13.0, V13.0.88"
        /*0030*/ 	.string	"Build cuda_13.0.r13.0/compiler.36424714_0"
        /*0030*/ 	.string	"-arch sm_90a -m 64 "



//--------------------- .note.nv.cuinfo           --------------------------
	.section	.note.nv.cuinfo,"",@"SHT_NOTE"
	.sectionflags	@"SHF_NOTE_NV_CUINFO"
        /*0018*/ 	.short	0x0002
        /*001a*/ 	.short	0x005a
        /*001c*/ 	.short	0x0082
	.zero		2


//--------------------- .nv.info                  --------------------------
	.section	.nv.info,"",@"SHT_CUDA_INFO"
	.align	4


	//----- nvinfo : EIATTR_REGCOUNT
	.align		4
        /*0000*/ 	.byte	0x04, 0x2f
        /*0002*/ 	.short	(.L_15 - .L_14)
	.align		4
.L_14:
        /*0004*/ 	.word	index@(_ZN7cutlass13device_kernelINS_4gemm6kernel13GemmUniversalIN4cute5tupleIJiiiiEEENS1_10collective13CollectiveMmaINS1_34MainloopSm90TmaGmmaWarpSpecializedILi3ENS5_IJNS4_1CILi1EEENSA_ILi2EEESB_EEENS1_32KernelTmaWarpSpecializedPingpongEEENS5_IJNSA_ILi64EEENSA_ILi128EEENSA_ILi32EEEEEENS_10tfloat32_tENS5_IJlSB_lEEESK_SL_NS4_8TiledMMAINS4_8MMA_AtomIJNS4_4SM904GMMA30MMA_64x128x8_F32TF32TF32_SS_TNILNSP_7ScaleInE1ELSR_1EEEEEENS4_6LayoutINS5_IJSB_SB_SB_EEENS5_IJNSA_ILi0EEESW_SW_EEEEENS5_IJNS4_10UnderscoreESZ_SZ_EEEEENS4_23SM90_TMA_LOAD_MULTICASTENS4_14ComposedLayoutINS4_7SwizzleILi3ELi4ELi3EEENS4_18smem_ptr_flag_bitsILi32EEENSU_INS5_IJNSA_ILi8EEESI_EEENS5_IJSI_SB_EEEEEEEvNS4_8identityENS4_13SM90_TMA_LOADES1C_vS1D_EENS_8epilogue10collective6detail29Sm90TmaWarpSpecializedAdapterINS1H_15DefaultEpilogueISK_SL_SL_NS1G_6thread17LinearCombinationISK_Li1EffLNS1L_9ScaleType4KindE0ELNS_15FloatRoundStyleE2ESK_EENS1_15EpilogueDefaultEEEEEvvEEEEvNT_6ParamsE)
        /*0008*/ 	.word	0x000000a8


	//----- nvinfo : EIATTR_FRAME_SIZE
	.align		4
.L_15:
        /*000c*/ 	.byte	0x04, 0x11
        /*000e*/ 	.short	(.L_17 - .L_16)
	.align		4
.L_16:
        /*0010*/ 	.word	index@(_ZN7cutlass13device_kernelINS_4gemm6kernel13GemmUniversalIN4cute5tupleIJiiiiEEENS1_10collective13CollectiveMmaINS1_34MainloopSm90TmaGmmaWarpSpecializedILi3ENS5_IJNS4_1CILi1EEENSA_ILi2EEESB_EEENS1_32KernelTmaWarpSpecializedPingpongEEENS5_IJNSA_ILi64EEENSA_ILi128EEENSA_ILi32EEEEEENS_10tfloat32_tENS5_IJlSB_lEEESK_SL_NS4_8TiledMMAINS4_8MMA_AtomIJNS4_4SM904GMMA30MMA_64x128x8_F32TF32TF32_SS_TNILNSP_7ScaleInE1ELSR_1EEEEEENS4_6LayoutINS5_IJSB_SB_SB_EEENS5_IJNSA_ILi0EEESW_SW_EEEEENS5_IJNS4_10UnderscoreESZ_SZ_EEEEENS4_23SM90_TMA_LOAD_MULTICASTENS4_14ComposedLayoutINS4_7SwizzleILi3ELi4ELi3EEENS4_18smem_ptr_flag_bitsILi32EEENSU_INS5_IJNSA_ILi8EEESI_EEENS5_IJSI_SB_EEEEEEEvNS4_8identityENS4_13SM90_TMA_LOADES1C_vS1D_EENS_8epilogue10collective6detail29Sm90TmaWarpSpecializedAdapterINS1H_15DefaultEpilogueISK_SL_SL_NS1G_6thread17LinearCombinationISK_Li1EffLNS1L_9ScaleType4KindE0ELNS_15FloatRoundStyleE2ESK_EENS1_15EpilogueDefaultEEEEEvvEEEEvNT_6ParamsE)
        /*0014*/ 	.word	0x00000008


	//----- nvinfo : EIATTR_MIN_STACK_SIZE
	.align		4
.L_17:
        /*0018*/ 	.byte	0x04, 0x12
        /*001a*/ 	.short	(.L_19 - .L_18)
	.align		4
.L_18:
        /*001c*/ 	.word	index@(_ZN7cutlass13device_kernelINS_4gemm6kernel13GemmUniversalIN4cute5tupleIJiiiiEEENS1_10collective13CollectiveMmaINS1_34MainloopSm90TmaGmmaWarpSpecializedILi3ENS5_IJNS4_1CILi1EEENSA_ILi2EEESB_EEENS1_32KernelTmaWarpSpecializedPingpongEEENS5_IJNSA_ILi64EEENSA_ILi128EEENSA_ILi32EEEEEENS_10tfloat32_tENS5_IJlSB_lEEESK_SL_NS4_8TiledMMAINS4_8MMA_AtomIJNS4_4SM904GMMA30MMA_64x128x8_F32TF32TF32_SS_TNILNSP_7ScaleInE1ELSR_1EEEEEENS4_6LayoutINS5_IJSB_SB_SB_EEENS5_IJNSA_ILi0EEESW_SW_EEEEENS5_IJNS4_10UnderscoreESZ_SZ_EEEEENS4_23SM90_TMA_LOAD_MULTICASTENS4_14ComposedLayoutINS4_7SwizzleILi3ELi4ELi3EEENS4_18smem_ptr_flag_bitsILi32EEENSU_INS5_IJNSA_ILi8EEESI_EEENS5_IJSI_SB_EEEEEEEvNS4_8identityENS4_13SM90_TMA_LOADES1C_vS1D_EENS_8epilogue10collective6detail29Sm90TmaWarpSpecializedAdapterINS1H_15DefaultEpilogueISK_SL_SL_NS1G_6thread17LinearCombinationISK_Li1EffLNS1L_9ScaleType4KindE0ELNS_15FloatRoundStyleE2ESK_EENS1_15EpilogueDefaultEEEEEvvEEEEvNT_6ParamsE)
        /*0020*/ 	.word	0x00000008
.L_19:


//--------------------- .nv.compat                --------------------------
	.section	.nv.compat,"",@"SHT_CUDA_COMPAT_INFO"
	.align	4
        /*0000*/ 	.byte	0x02, 0x09, 0x01, 0x00, 0x02, 0x02, 0x04, 0x00, 0x02, 0x05, 0x05, 0x00, 0x03, 0x07, 0x01, 0x01
        /*0010*/ 	.byte	0x02, 0x03, 0x01, 0x00, 0x02, 0x06, 0x01, 0x00, 0x04, 0x0b, 0x08, 0x00, 0x00, 0x00, 0x00, 0x00
        /*0020*/ 	.byte	0x00, 0x00, 0x00, 0x00


//--------------------- .nv.info._ZN7cutlass13device_kernelINS_4gemm6kernel13GemmUniversalIN4cute5tupleIJiiiiEEENS1_10collective13CollectiveMmaINS1_34MainloopSm90TmaGmmaWarpSpecializedILi3ENS5_IJNS4_1CILi1EEENSA_ILi2EEESB_EEENS1_32KernelTmaWarpSpecializedPingpongEEENS5_IJNSA_ILi64EEENSA_ILi128EEENSA_ILi32EEEEEENS_10tfloat32_tENS5_IJlSB_lEEESK_SL_NS4_8TiledMMAINS4_8MMA_AtomIJNS4_4SM904GMMA30MMA_64x128x8_F32TF32TF32_SS_TNILNSP_7ScaleInE1ELSR_1EEEEEENS4_6LayoutINS5_IJSB_SB_SB_EEENS5_IJNSA_ILi0EEESW_SW_EEEEENS5_IJNS4_10UnderscoreESZ_SZ_EEEEENS4_23SM90_TMA_LOAD_MULTICASTENS4_14ComposedLayoutINS4_7SwizzleILi3ELi4ELi3EEENS4_18smem_ptr_flag_bitsILi32EEENSU_INS5_IJNSA_ILi8EEESI_EEENS5_IJSI_SB_EEEEEEEvNS4_8identityENS4_13SM90_TMA_LOADES1C_vS1D_EENS_8epilogue10collective6detail29Sm90TmaWarpSpecializedAdapterINS1H_15DefaultEpilogueISK_SL_SL_NS1G_6thread17LinearCombinationISK_Li1EffLNS1L_9ScaleType4KindE0ELNS_15FloatRoundStyleE2ESK_EENS1_15EpilogueDefaultEEEEEvvEEEEvNT_6ParamsE --------------------------
	.section	.nv.info._ZN7cutlass13device_kernelINS_4gemm6kernel13GemmUniversalIN4cute5tupleIJiiiiEEENS1_10collective13CollectiveMmaINS1_34MainloopSm90TmaGmmaWarpSpecializedILi3ENS5_IJNS4_1CILi1EEENSA_ILi2EEESB_EEENS1_32KernelTmaWarpSpecializedPingpongEEENS5_IJNSA_ILi64EEENSA_ILi128EEENSA_ILi32EEEEEENS_10tfloat32_tENS5_IJlSB_lEEESK_SL_NS4_8TiledMMAINS4_8MMA_AtomIJNS4_4SM904GMMA30MMA_64x128x8_F32TF32TF32_SS_TNILNSP_7ScaleInE1ELSR_1EEEEEENS4_6LayoutINS5_IJSB_SB_SB_EEENS5_IJNSA_ILi0EEESW_SW_EEEEENS5_IJNS4_10UnderscoreESZ_SZ_EEEEENS4_23SM90_TMA_LOAD_MULTICASTENS4_14ComposedLayoutINS4_7SwizzleILi3ELi4ELi3EEENS4_18smem_ptr_flag_bitsILi32EEENSU_INS5_IJNSA_ILi8EEESI_EEENS5_IJSI_SB_EEEEEEEvNS4_8identityENS4_13SM90_TMA_LOADES1C_vS1D_EENS_8epilogue10collective6detail29Sm90TmaWarpSpecializedAdapterINS1H_15DefaultEpilogueISK_SL_SL_NS1G_6thread17LinearCombinationISK_Li1EffLNS1L_9ScaleType4KindE0ELNS_15FloatRoundStyleE2ESK_EENS1_15EpilogueDefaultEEEEEvvEEEEvNT_6ParamsE,"",@"SHT_CUDA_INFO"
	.sectionflags	@""
	.align	4


	//----- nvinfo : EIATTR_CUDA_API_VERSION
	.align		4
        /*0000*/ 	.byte	0x04, 0x37
        /*0002*/ 	.short	(.L_21 - .L_20)
.L_20:
        /*0004*/ 	.word	0x00000082


	//----- nvinfo : EIATTR_KPARAM_INFO
	.align		4
.L_21:
        /*0008*/ 	.byte	0x04, 0x17
        /*000a*/ 	.short	(.L_23 - .L_22)
.L_22:
        /*000c*/ 	.word	0x00000000
        /*0010*/ 	.short	0x0000
        /*0012*/ 	.short	0x0070
        /*0014*/ 	.byte	0x00, 0xf0, 0x01, 0x10


	//----- nvinfo : EIATTR_SPARSE_MMA_MASK
	.align		4
.L_23:
        /*0018*/ 	.byte	0x03, 0x50
        /*001a*/ 	.short	0x0000


	//----- nvinfo : EIATTR_MAXREG_COUNT
	.align		4
        /*001c*/ 	.byte	0x03, 0x1b
        /*001e*/ 	.short	0x00a8


	//----- nvinfo : EIATTR_NUM_BARRIERS
	.align		4
        /*0020*/ 	.byte	0x02, 0x4c
        /*0022*/ 	.byte	0x01
	.zero		1


	//----- nvinfo : EIATTR_EXTERNS
	.align		4
        /*0024*/ 	.byte	0x04, 0x0f
        /*0026*/ 	.short	(.L_25 - .L_24)


	//   ....[0]....
	.align		4
.L_24:
        /*0028*/ 	.word	index@(__assertfail)


	//----- nvinfo : EIATTR_ANNOTATIONS
	.align		4
.L_25:
        /*002c*/ 	.byte	0x04, 0x55
        /*002e*/ 	.short	(.L_27 - .L_26)


	//   ....[0]....
.L_26:
        /*0030*/ 	.word	0x00000001
        /*0034*/ 	.byte	0x20, 0x0d, 0x00, 0x00, 0x01, 0x00, 0x00, 0x00, 0xd0, 0x13, 0x00, 0x00, 0x01, 0x00, 0x00, 0x00
        /*0044*/ 	.byte	0xd0, 0x62, 0x00, 0x00, 0x01, 0x00, 0x00, 0x00, 0x00, 0x6f, 0x00, 0x00


	//----- nvinfo : EIATTR_MERCURY_ISA_VERSION
	.align		4
.L_27:
        /*0050*/ 	.byte	0x03, 0x5f
        /*0052*/ 	.short	0x0101


	//----- nvinfo : EIATTR_INT_WARP_WIDE_INSTR_OFFSETS
	.align		4
        /*0054*/ 	.byte	0x04, 0x31
        /*0056*/ 	.short	(.L_29 - .L_28)


	//   ....[0]....
.L_28:
        /*0058*/ 	.word	0x000004e0


	//   ....[1]....
        /*005c*/ 	.word	0x00000520


	//   ....[2]....
        /*0060*/ 	.word	0x00000650


	//   ....[3]....
        /*0064*/ 	.word	0x00000660


	//   ....[4]....
        /*0068*/ 	.word	0x00000670


	//   ....[5]....
        /*006c*/ 	.word	0x00000680


	//   ....[6]....
        /*0070*/ 	.word	0x00000740


	//   ....[7]....
        /*0074*/ 	.word	0x00000780


	//   ....[8]....
        /*0078*/ 	.word	0x00002090


	//----- nvinfo : EIATTR_COOP_GROUP_MASK_REGIDS
	.align		4
.L_29:
        /*007c*/ 	.byte	0x04, 0x29
        /*007e*/ 	.short	(.L_31 - .L_30)


	//   ....[0]....
.L_30:
        /*0080*/ 	.word	0xffffffff


	//   ....[1]....
        /*0084*/ 	.word	0xffffffff


	//   ....[2]....
        /*0088*/ 	.word	0xffffffff


	//   ....[3]....
        /*008c*/ 	.word	0xffffffff


	//   ....[4]....
        /*0090*/ 	.word	0xffffffff


	//   ....[5]....
        /*0094*/ 	.word	0xffffffff


	//   ....[6]....
        /*0098*/ 	.word	0xffffffff


	//----- nvinfo : EIATTR_COOP_GROUP_INSTR_OFFSETS
	.align		4
.L_31:
        /*009c*/ 	.byte	0x04, 0x28
        /*009e*/ 	.short	(.L_33 - .L_32)


	//   ....[0]....
.L_32:
        /*00a0*/ 	.word	0x00000070


	//   ....[1]....
        /*00a4*/ 	.word	0x00000080


	//   ....[2]....
        /*00a8*/ 	.word	0x00000140


	//   ....[3]....
        /*00ac*/ 	.word	0x000002c0


	//   ....[4]....
        /*00b0*/ 	.word	0x00000300


	//   ....[5]....
        /*00b4*/ 	.word	0x00000390


	//   ....[6]....
        /*00b8*/ 	.word	0x000008d0


	//----- nvinfo : EIATTR_REG_RECONFIG
	.align		4
.L_33:
        /*00bc*/ 	.byte	0x01, 0x54
	.zero		2


	//----- nvinfo : EIATTR_SYSCALL_OFFSETS
	.align		4
        /*00c0*/ 	.byte	0x04, 0x46
        /*00c2*/ 	.short	(.L_35 - .L_34)


	//   ....[0]....
.L_34:
        /*00c4*/ 	.word	0x00001840


	//----- nvinfo : EIATTR_MBARRIER_INSTR_OFFSETS
	.align		4
.L_35:
        /*00c8*/ 	.byte	0x04, 0x39
        /*00ca*/ 	.short	(.L_37 - .L_36)


	//   ....[0]....
.L_36:
        /*00cc*/ 	.word	0x00000250
        /*00d0*/ 	.word	0x000000ff
        /*00d4*/ 	.word	0x00000000
        /*00d8*/ 	.short	0x0100
        /*00da*/ 	.byte	0x08
	.zero		1


	//   ....[1]....
        /*00dc*/ 	.word	0x00000260
        /*00e0*/ 	.word	0x000000ff
        /*00e4*/ 	.word	0x00000018
        /*00e8*/ 	.short	0x0100
        /*00ea*/ 	.byte	0x08
	.zero		1


	//   ....[2]....
        /*00ec*/ 	.word	0x00000270
        /*00f0*/ 	.word	0x000000ff
        /*00f4*/ 	.word	0x00000008
        /*00f8*/ 	.short	0x0100
        /*00fa*/ 	.byte	0x08
	.zero		1


	//   ....[3]....
        /*00fc*/ 	.word	0x00000280
        /*0100*/ 	.word	0x000000ff
        /*0104*/ 	.word	0x00000020
        /*0108*/ 	.short	0x0100
        /*010a*/ 	.byte	0x08
	.zero		1


	//   ....[4]....
        /*010c*/ 	.word	0x00000290
        /*0110*/ 	.word	0x000000ff
        /*0114*/ 	.word	0x00000010
        /*0118*/ 	.short	0x0100
        /*011a*/ 	.byte	0x08
	.zero		1


	//   ....[5]....
        /*011c*/ 	.word	0x000002a0
        /*0120*/ 	.word	0x000000ff
        /*0124*/ 	.word	0x00000028
        /*0128*/ 	.short	0x0100
        /*012a*/ 	.byte	0x08
	.zero		1


	//   ....[6]....
        /*012c*/ 	.word	0x000007b0
        /*0130*/ 	.word	0x000000ff
        /*0134*/ 	.word	0x00000060
        /*0138*/ 	.short	0x0100
        /*013a*/ 	.byte	0x08
	.zero		1


	//   ....[7]....
        /*013c*/ 	.word	0x00000830
        /*0140*/ 	.word	0x000000ff
        /*0144*/ 	.word	0x00000068
        /*0148*/ 	.short	0x0100
        /*014a*/ 	.byte	0x08
	.zero		1


	//   ....[8]....
        /*014c*/ 	.word	0x00000850
        /*0150*/ 	.word	0x000000ff
        /*0154*/ 	.word	0x00000040
        /*0158*/ 	.short	0x0100
        /*015a*/ 	.byte	0x09
	.zero		1


	//   ....[9]....
        /*015c*/ 	.word	0x00000860
        /*0160*/ 	.word	0x000000ff
        /*0164*/ 	.word	0x00000048
        /*0168*/ 	.short	0x0100
        /*016a*/ 	.byte	0x09
	.zero		1


	//   ....[10]....
        /*016c*/ 	.word	0x00000870
        /*0170*/ 	.word	0x000000ff
        /*0174*/ 	.word	0x00000050
        /*0178*/ 	.short	0x0100
        /*017a*/ 	.byte	0x09
	.zero		1


	//   ....[11]....
        /*017c*/ 	.word	0x00000880
        /*0180*/ 	.word	0x000000ff
        /*0184*/ 	.word	0x00000058
        /*0188*/ 	.short	0x0100
        /*018a*/ 	.byte	0x09
	.zero		1


	//   ....[12]....
        /*018c*/ 	.word	0x00001700
        /*0190*/ 	.word	0x000000ff
        /*0194*/ 	.word	0xfffffff8
        /*0198*/ 	.short	0x010a
        /*019a*/ 	.byte	0x2b
	.zero		1


	//   ....[13]....
        /*019c*/ 	.word	0x000018c0
        /*01a0*/ 	.word	0x00000003
        /*01a4*/ 	.word	0x00000000
        /*01a8*/ 	.short	0x010a
        /*01aa*/ 	.byte	0x3f
	.zero		1


	//   ....[14]....
        /*01ac*/ 	.word	0x00001920
        /*01b0*/ 	.word	0x00000003
        /*01b4*/ 	.word	0x00000000
        /*01b8*/ 	.short	0x010a
        /*01ba*/ 	.byte	0x3f
	.zero		1


	//   ....[15]....
        /*01bc*/ 	.word	0x00001c80
        /*01c0*/ 	.word	0x000000ff
        /*01c4*/ 	.word	0x00000000
        /*01c8*/ 	.short	0x010a
        /*01ca*/ 	.byte	0x04
	.zero		1


	//   ....[16]....
        /*01cc*/ 	.word	0x00001cc0
        /*01d0*/ 	.word	0x000000ff
        /*01d4*/ 	.word	0x00000000
        /*01d8*/ 	.short	0x010a
        /*01da*/ 	.byte	0x04
	.zero		1


	//   ....[17]....
        /*01dc*/ 	.word	0x00001f20
        /*01e0*/ 	.word	0x00000005
        /*01e4*/ 	.word	0x00000000
        /*01e8*/ 	.short	0x0101
        /*01ea*/ 	.byte	0x3f
	.zero		1


	//   ....[18]....
        /*01ec*/ 	.word	0x00002030
        /*01f0*/ 	.word	0x00000003
        /*01f4*/ 	.word	0x00000000
        /*01f8*/ 	.short	0x0101
        /*01fa*/ 	.byte	0x2e
	.zero		1


	//   ....[19]....
        /*01fc*/ 	.word	0x00002130
        /*0200*/ 	.word	0x00000003
        /*0204*/ 	.word	0x00000000
        /*0208*/ 	.short	0x0101
        /*020a*/ 	.byte	0x3f
	.zero		1


	//   ....[20]....
        /*020c*/ 	.word	0x000021b0
        /*0210*/ 	.word	0x000000ff
        /*0214*/ 	.word	0x00000008
        /*0218*/ 	.short	0x010a
        /*021a*/ 	.byte	0x2b
	.zero		1


	//   ....[21]....
        /*021c*/ 	.word	0x00006310
        /*0220*/ 	.word	0x00000000
        /*0224*/ 	.word	0x00000000
        /*0228*/ 	.short	0x0101
        /*022a*/ 	.byte	0x2e
	.zero		1


	//   ....[22]....
        /*022c*/ 	.word	0x00006c40
        /*0230*/ 	.word	0x0000000e
        /*0234*/ 	.word	0x00000018
        /*0238*/ 	.short	0x010a
        /*023a*/ 	.byte	0x3f
	.zero		1


	//   ....[23]....
        /*023c*/ 	.word	0x00007030
        /*0240*/ 	.word	0x00000006
        /*0244*/ 	.word	0x00000068
        /*0248*/ 	.short	0x0101
        /*024a*/ 	.byte	0x3f
	.zero		1


	//   ....[24]....
        /*024c*/ 	.word	0x00007750
        /*0250*/ 	.word	0x00000007
        /*0254*/ 	.word	0x00000000
        /*0258*/ 	.short	0x010a
        /*025a*/ 	.byte	0x3f
	.zero		1


	//   ....[25]....
        /*025c*/ 	.word	0x000077d0
        /*0260*/ 	.word	0x00000004
        /*0264*/ 	.word	0x00000000
        /*0268*/ 	.short	0x010a
        /*026a*/ 	.byte	0x3f
	.zero		1


	//   ....[26]....
        /*026c*/ 	.word	0x00007860
        /*0270*/ 	.word	0x00000005
        /*0274*/ 	.word	0x00000000
        /*0278*/ 	.short	0x010a
        /*027a*/ 	.byte	0x3f
	.zero		1


	//   ....[27]....
        /*027c*/ 	.word	0x000078d0
        /*0280*/ 	.word	0x00000003
        /*0284*/ 	.word	0xfffffff8
        /*0288*/ 	.short	0x010a
        /*028a*/ 	.byte	0x3f
	.zero		1


	//   ....[28]....
        /*028c*/ 	.word	0x00007920
        /*0290*/ 	.word	0x00000003
        /*0294*/ 	.word	0x00000000
        /*0298*/ 	.short	0x010a
        /*029a*/ 	.byte	0x3f
	.zero		1


	//   ....[29]....
        /*029c*/ 	.word	0x00007980
        /*02a0*/ 	.word	0x00000005
        /*02a4*/ 	.word	0x00000000
        /*02a8*/ 	.short	0x010a
        /*02aa*/ 	.byte	0x3f
	.zero		1


	//   ....[30]....
        /*02ac*/ 	.word	0x000079e0
        /*02b0*/ 	.word	0x00000003
        /*02b4*/ 	.word	0x00000008
        /*02b8*/ 	.short	0x010a
        /*02ba*/ 	.byte	0x3f
	.zero		1


	//   ....[31]....
        /*02bc*/ 	.word	0x00007ab0
        /*02c0*/ 	.word	0x0000000e
        /*02c4*/ 	.word	0x00000018
        /*02c8*/ 	.short	0x010a
        /*02ca*/ 	.byte	0x3f
	.zero		1


	//   ....[32]....
        /*02cc*/ 	.word	0x00007b80
        /*02d0*/ 	.word	0x00000007
        /*02d4*/ 	.word	0x00000000
        /*02d8*/ 	.short	0x010a
        /*02da*/ 	.byte	0x3f
	.zero		1


	//   ....[33]....
        /*02dc*/ 	.word	0x00007bd0
        /*02e0*/ 	.word	0x00000004
        /*02e4*/ 	.word	0x00000000
        /*02e8*/ 	.short	0x010a
        /*02ea*/ 	.byte	0x3f
	.zero		1


	//----- nvinfo : EIATTR_NUM_MBARRIERS
	.align		4
.L_37:
        /*02ec*/ 	.byte	0x03, 0x38
        /*02ee*/ 	.short	0x000c


	//----- nvinfo : EIATTR_EXIT_INSTR_OFFSETS
	.align		4
        /*02f0*/ 	.byte	0x04, 0x1c
        /*02f2*/ 	.short	(.L_39 - .L_38)


	//   ....[0]....
.L_38:
        /*02f4*/ 	.word	0x00001360


	//   ....[1]....
        /*02f8*/ 	.word	0x000013c0


	//   ....[2]....
        /*02fc*/ 	.word	0x00006930


	//   ....[3]....
        /*0300*/ 	.word	0x00006960


	//   ....[4]....
        /*0304*/ 	.word	0x000078b0


	//----- nvinfo : EIATTR_MAX_THREADS
	.align		4
.L_39:
        /*0308*/ 	.byte	0x04, 0x05
        /*030a*/ 	.short	(.L_41 - .L_40)
.L_40:
        /*030c*/ 	.word	0x00000180
        /*0310*/ 	.word	0x00000001
        /*0314*/ 	.word	0x00000001


	//----- nvinfo : EIATTR_CRS_STACK_SIZE
	.align		4
.L_41:
        /*0318*/ 	.byte	0x04, 0x1e
        /*031a*/ 	.short	(.L_43 - .L_42)
.L_42:
        /*031c*/ 	.word	0x00000000


	//----- nvinfo : EIATTR_CBANK_PARAM_SIZE
	.align		4
.L_43:
        /*0320*/ 	.byte	0x03, 0x19
        /*0322*/ 	.short	0x0470


	//----- nvinfo : EIATTR_PARAM_CBANK
	.align		4
        /*0324*/ 	.byte	0x04, 0x0a
        /*0326*/ 	.short	(.L_45 - .L_44)
	.align		4
.L_44:
        /*0328*/ 	.word	index@(.nv.constant0._ZN7cutlass13device_kernelINS_4gemm6kernel13GemmUniversalIN4cute5tupleIJiiiiEEENS1_10collective13CollectiveMmaINS1_34MainloopSm90TmaGmmaWarpSpecializedILi3ENS5_IJNS4_1CILi1EEENSA_ILi2EEESB_EEENS1_32KernelTmaWarpSpecializedPingpongEEENS5_IJNSA_ILi64EEENSA_ILi128EEENSA_ILi32EEEEEENS_10tfloat32_tENS5_IJlSB_lEEESK_SL_NS4_8TiledMMAINS4_8MMA_AtomIJNS4_4SM904GMMA30MMA_64x128x8_F32TF32TF32_SS_TNILNSP_7ScaleInE1ELSR_1EEEEEENS4_6LayoutINS5_IJSB_SB_SB_EEENS5_IJNSA_ILi0EEESW_SW_EEEEENS5_IJNS4_10UnderscoreESZ_SZ_EEEEENS4_23SM90_TMA_LOAD_MULTICASTENS4_14ComposedLayoutINS4_7SwizzleILi3ELi4ELi3EEENS4_18smem_ptr_flag_bitsILi32EEENSU_INS5_IJNSA_ILi8EEESI_EEENS5_IJSI_SB_EEEEEEEvNS4_8identityENS4_13SM90_TMA_LOADES1C_vS1D_EENS_8epilogue10collective6detail29Sm90TmaWarpSpecializedAdapterINS1H_15DefaultEpilogueISK_SL_SL_NS1G_6thread17LinearCombinationISK_Li1EffLNS1L_9ScaleType4KindE0ELNS_15FloatRoundStyleE2ESK_EENS1_15EpilogueDefaultEEEEEvvEEEEvNT_6ParamsE)
        /*032c*/ 	.short	0x0210
        /*032e*/ 	.short	0x0470


	//----- nvinfo : EIATTR_SW_WAR
	.align		4
.L_45:
        /*0330*/ 	.byte	0x04, 0x36
        /*0332*/ 	.short	(.L_47 - .L_46)
.L_46:
        /*0334*/ 	.word	0x00000008
.L_47:


//--------------------- .nv.callgraph             --------------------------
	.section	.nv.callgraph,"",@"SHT_CUDA_CALLGRAPH"
	.align	4
	.sectionentsize	8
	.align		4
        /*0000*/ 	.word	0x00000000
	.align		4
        /*0004*/ 	.word	0xffffffff
	.align		4
        /*0008*/ 	.word	index@(_ZN7cutlass13device_kernelINS_4gemm6kernel13GemmUniversalIN4cute5tupleIJiiiiEEENS1_10collective13CollectiveMmaINS1_34MainloopSm90TmaGmmaWarpSpecializedILi3ENS5_IJNS4_1CILi1EEENSA_ILi2EEESB_EEENS1_32KernelTmaWarpSpecializedPingpongEEENS5_IJNSA_ILi64EEENSA_ILi128EEENSA_ILi32EEEEEENS_10tfloat32_tENS5_IJlSB_lEEESK_SL_NS4_8TiledMMAINS4_8MMA_AtomIJNS4_4SM904GMMA30MMA_64x128x8_F32TF32TF32_SS_TNILNSP_7ScaleInE1ELSR_1EEEEEENS4_6LayoutINS5_IJSB_SB_SB_EEENS5_IJNSA_ILi0EEESW_SW_EEEEENS5_IJNS4_10UnderscoreESZ_SZ_EEEEENS4_23SM90_TMA_LOAD_MULTICASTENS4_14ComposedLayoutINS4_7SwizzleILi3ELi4ELi3EEENS4_18smem_ptr_flag_bitsILi32EEENSU_INS5_IJNSA_ILi8EEESI_EEENS5_IJSI_SB_EEEEEEEvNS4_8identityENS4_13SM90_TMA_LOADES1C_vS1D_EENS_8epilogue10collective6detail29Sm90TmaWarpSpecializedAdapterINS1H_15DefaultEpilogueISK_SL_SL_NS1G_6thread17LinearCombinationISK_Li1EffLNS1L_9ScaleType4KindE0ELNS_15FloatRoundStyleE2ESK_EENS1_15EpilogueDefaultEEEEEvvEEEEvNT_6ParamsE)
	.align		4
        /*000c*/ 	.word	index@(__assertfail)
	.align		4
        /*0010*/ 	.word	0x00000000
	.align		4
        /*0014*/ 	.word	0xfffffffe
	.align		4
        /*0018*/ 	.word	0x00000000
	.align		4
        /*001c*/ 	.word	0xfffffffd
	.align		4
        /*0020*/ 	.word	0x00000000
	.align		4
        /*0024*/ 	.word	0xfffffffc


//--------------------- .nv.constant4             --------------------------
	.section	.nv.constant4,"a",@progbits
	.align	8
	.align		8
.nv.constant4:
        /*0000*/ 	.dword	__assertfail
	.align		8
        /*0008*/ 	.dword	__unnamed_1
	.align		8
        /*0010*/ 	.dword	_ZN39_INTERNAL_d80e69c5_4_k_cu_b9c141b5_60284cuda3std3__45__cpo5beginE
	.align		8
        /*0018*/ 	.dword	_ZN39_INTERNAL_d80e69c5_4_k_cu_b9c141b5_60284cuda3std3__45__cpo3endE
	.align		8
        /*0020*/ 	.dword	_ZN39_INTERNAL_d80e69c5_4_k_cu_b9c141b5_60284cuda3std3__45__cpo6cbeginE
	.align		8
        /*0028*/ 	.dword	_ZN39_INTERNAL_d80e69c5_4_k_cu_b9c141b5_60284cuda3std3__45__cpo4cendE
	.align		8
        /*0030*/ 	.dword	_ZN39_INTERNAL_d80e69c5_4_k_cu_b9c141b5_60284cuda3std3__441_GLOBAL__N__d80e69c5_4_k_cu_b9c141b5_60286ignoreE
	.align		8
        /*0038*/ 	.dword	_ZN39_INTERNAL_d80e69c5_4_k_cu_b9c141b5_60284cuda3std3__419piecewise_constructE
	.align		8
        /*0040*/ 	.dword	_ZN39_INTERNAL_d80e69c5_4_k_cu_b9c141b5_60284cuda3std3__48in_placeE
	.align		8
        /*0048*/ 	.dword	_ZN39_INTERNAL_d80e69c5_4_k_cu_b9c141b5_60284cuda3std6ranges3__45__cpo4swapE
	.align		8
        /*0050*/ 	.dword	_ZN39_INTERNAL_d80e69c5_4_k_cu_b9c141b5_60284cuda3std6ranges3__45__cpo9iter_moveE
	.align		8
        /*0058*/ 	.dword	_ZN39_INTERNAL_d80e69c5_4_k_cu_b9c141b5_60284cute7productE
	.align		8
        /*0060*/ 	.dword	_ZN39_INTERNAL_d80e69c5_4_k_cu_b9c141b5_60284cute1_E
	.align		8
        /*0068*/ 	.dword	$str$22
	.align		8
        /*0070*/ 	.dword	$str$23


//--------------------- .text._ZN7cutlass13device_kernelINS_4gemm6kernel13GemmUniversalIN4cute5tupleIJiiiiEEENS1_10collective13CollectiveMmaINS1_34MainloopSm90TmaGmmaWarpSpecializedILi3ENS5_IJNS4_1CILi1EEENSA_ILi2EEESB_EEENS1_32KernelTmaWarpSpecializedPingpongEEENS5_IJNSA_ILi64EEENSA_ILi128EEENSA_ILi32EEEEEENS_10tfloat32_tENS5_IJlSB_lEEESK_SL_NS4_8TiledMMAINS4_8MMA_AtomIJNS4_4SM904GMMA30MMA_64x128x8_F32TF32TF32_SS_TNILNSP_7ScaleInE1ELSR_1EEEEEENS4_6LayoutINS5_IJSB_SB_SB_EEENS5_IJNSA_ILi0EEESW_SW_EEEEENS5_IJNS4_10UnderscoreESZ_SZ_EEEEENS4_23SM90_TMA_LOAD_MULTICASTENS4_14ComposedLayoutINS4_7SwizzleILi3ELi4ELi3EEENS4_18smem_ptr_flag_bitsILi32EEENSU_INS5_IJNSA_ILi8EEESI_EEENS5_IJSI_SB_EEEEEEEvNS4_8identityENS4_13SM90_TMA_LOADES1C_vS1D_EENS_8epilogue10collective6detail29Sm90TmaWarpSpecializedAdapterINS1H_15DefaultEpilogueISK_SL_SL_NS1G_6thread17LinearCombinationISK_Li1EffLNS1L_9ScaleType4KindE0ELNS_15FloatRoundStyleE2ESK_EENS1_15EpilogueDefaultEEEEEvvEEEEvNT_6ParamsE --------------------------
	.section	.text._ZN7cutlass13device_kernelINS_4gemm6kernel13GemmUniversalIN4cute5tupleIJiiiiEEENS1_10collective13CollectiveMmaINS1_34MainloopSm90TmaGmmaWarpSpecializedILi3ENS5_IJNS4_1CILi1EEENSA_ILi2EEESB_EEENS1_32KernelTmaWarpSpecializedPingpongEEENS5_IJNSA_ILi64EEENSA_ILi128EEENSA_ILi32EEEEEENS_10tfloat32_tENS5_IJlSB_lEEESK_SL_NS4_8TiledMMAINS4_8MMA_AtomIJNS4_4SM904GMMA30MMA_64x128x8_F32TF32TF32_SS_TNILNSP_7ScaleInE1ELSR_1EEEEEENS4_6LayoutINS5_IJSB_SB_SB_EEENS5_IJNSA_ILi0EEESW_SW_EEEEENS5_IJNS4_10UnderscoreESZ_SZ_EEEEENS4_23SM90_TMA_LOAD_MULTICASTENS4_14ComposedLayoutINS4_7SwizzleILi3ELi4ELi3EEENS4_18smem_ptr_flag_bitsILi32EEENSU_INS5_IJNSA_ILi8EEESI_EEENS5_IJSI_SB_EEEEEEEvNS4_8identityENS4_13SM90_TMA_LOADES1C_vS1D_EENS_8epilogue10collective6detail29Sm90TmaWarpSpecializedAdapterINS1H_15DefaultEpilogueISK_SL_SL_NS1G_6thread17LinearCombinationISK_Li1EffLNS1L_9ScaleType4KindE0ELNS_15FloatRoundStyleE2ESK_EENS1_15EpilogueDefaultEEEEEvvEEEEvNT_6ParamsE,"ax",@progbits
	.align	128
.text._ZN7cutlass13device_kernelINS_4gemm6kernel13GemmUniversalIN4cute5tupleIJiiiiEEENS1_10collective13CollectiveMmaINS1_34MainloopSm90TmaGmmaWarpSpecializedILi3ENS5_IJNS4_1CILi1EEENSA_ILi2EEESB_EEENS1_32KernelTmaWarpSpecializedPingpongEEENS5_IJNSA_ILi64EEENSA_ILi128EEENSA_ILi32EEEEEENS_10tfloat32_tENS5_IJlSB_lEEESK_SL_NS4_8TiledMMAINS4_8MMA_AtomIJNS4_4SM904GMMA30MMA_64x128x8_F32TF32TF32_SS_TNILNSP_7ScaleInE1ELSR_1EEEEEENS4_6LayoutINS5_IJSB_SB_SB_EEENS5_IJNSA_ILi0EEESW_SW_EEEEENS5_IJNS4_10UnderscoreESZ_SZ_EEEEENS4_23SM90_TMA_LOAD_MULTICASTENS4_14ComposedLayoutINS4_7SwizzleILi3ELi4ELi3EEENS4_18smem_ptr_flag_bitsILi32EEENSU_INS5_IJNSA_ILi8EEESI_EEENS5_IJSI_SB_EEEEEEEvNS4_8identityENS4_13SM90_TMA_LOADES1C_vS1D_EENS_8epilogue10collective6detail29Sm90TmaWarpSpecializedAdapterINS1H_15DefaultEpilogueISK_SL_SL_NS1G_6thread17LinearCombinationISK_Li1EffLNS1L_9ScaleType4KindE0ELNS_15FloatRoundStyleE2ESK_EENS1_15EpilogueDefaultEEEEEvvEEEEvNT_6ParamsE:
        .type           _ZN7cutlass13device_kernelINS_4gemm6kernel13GemmUniversalIN4cute5tupleIJiiiiEEENS1_10collective13CollectiveMmaINS1_34MainloopSm90TmaGmmaWarpSpecializedILi3ENS5_IJNS4_1CILi1EEENSA_ILi2EEESB_EEENS1_32KernelTmaWarpSpecializedPingpongEEENS5_IJNSA_ILi64EEENSA_ILi128EEENSA_ILi32EEEEEENS_10tfloat32_tENS5_IJlSB_lEEESK_SL_NS4_8TiledMMAINS4_8MMA_AtomIJNS4_4SM904GMMA30MMA_64x128x8_F32TF32TF32_SS_TNILNSP_7ScaleInE1ELSR_1EEEEEENS4_6LayoutINS5_IJSB_SB_SB_EEENS5_IJNSA_ILi0EEESW_SW_EEEEENS5_IJNS4_10UnderscoreESZ_SZ_EEEEENS4_23SM90_TMA_LOAD_MULTICASTENS4_14ComposedLayoutINS4_7SwizzleILi3ELi4ELi3EEENS4_18smem_ptr_flag_bitsILi32EEENSU_INS5_IJNSA_ILi8EEESI_EEENS5_IJSI_SB_EEEEEEEvNS4_8identityENS4_13SM90_TMA_LOADES1C_vS1D_EENS_8epilogue10collective6detail29Sm90TmaWarpSpecializedAdapterINS1H_15DefaultEpilogueISK_SL_SL_NS1G_6thread17LinearCombinationISK_Li1EffLNS1L_9ScaleType4KindE0ELNS_15FloatRoundStyleE2ESK_EENS1_15EpilogueDefaultEEEEEvvEEEEvNT_6ParamsE,@function
        .size           _ZN7cutlass13device_kernelINS_4gemm6kernel13GemmUniversalIN4cute5tupleIJiiiiEEENS1_10collective13CollectiveMmaINS1_34MainloopSm90TmaGmmaWarpSpecializedILi3ENS5_IJNS4_1CILi1EEENSA_ILi2EEESB_EEENS1_32KernelTmaWarpSpecializedPingpongEEENS5_IJNSA_ILi64EEENSA_ILi128EEENSA_ILi32EEEEEENS_10tfloat32_tENS5_IJlSB_lEEESK_SL_NS4_8TiledMMAINS4_8MMA_AtomIJNS4_4SM904GMMA30MMA_64x128x8_F32TF32TF32_SS_TNILNSP_7ScaleInE1ELSR_1EEEEEENS4_6LayoutINS5_IJSB_SB_SB_EEENS5_IJNSA_ILi0EEESW_SW_EEEEENS5_IJNS4_10UnderscoreESZ_SZ_EEEEENS4_23SM90_TMA_LOAD_MULTICASTENS4_14ComposedLayoutINS4_7SwizzleILi3ELi4ELi3EEENS4_18smem_ptr_flag_bitsILi32EEENSU_INS5_IJNSA_ILi8EEESI_EEENS5_IJSI_SB_EEEEEEEvNS4_8identityENS4_13SM90_TMA_LOADES1C_vS1D_EENS_8epilogue10collective6detail29Sm90TmaWarpSpecializedAdapterINS1H_15DefaultEpilogueISK_SL_SL_NS1G_6thread17LinearCombinationISK_Li1EffLNS1L_9ScaleType4KindE0ELNS_15FloatRoundStyleE2ESK_EENS1_15EpilogueDefaultEEEEEvvEEEEvNT_6ParamsE,(.L_x_199 - _ZN7cutlass13device_kernelINS_4gemm6kernel13GemmUniversalIN4cute5tupleIJiiiiEEENS1_10collective13CollectiveMmaINS1_34MainloopSm90TmaGmmaWarpSpecializedILi3ENS5_IJNS4_1CILi1EEENSA_ILi2EEESB_EEENS1_32KernelTmaWarpSpecializedPingpongEEENS5_IJNSA_ILi64EEENSA_ILi128EEENSA_ILi32EEEEEENS_10tfloat32_tENS5_IJlSB_lEEESK_SL_NS4_8TiledMMAINS4_8MMA_AtomIJNS4_4SM904GMMA30MMA_64x128x8_F32TF32TF32_SS_TNILNSP_7ScaleInE1ELSR_1EEEEEENS4_6LayoutINS5_IJSB_SB_SB_EEENS5_IJNSA_ILi0EEESW_SW_EEEEENS5_IJNS4_10UnderscoreESZ_SZ_EEEEENS4_23SM90_TMA_LOAD_MULTICASTENS4_14ComposedLayoutINS4_7SwizzleILi3ELi4ELi3EEENS4_18smem_ptr_flag_bitsILi32EEENSU_INS5_IJNSA_ILi8EEESI_EEENS5_IJSI_SB_EEEEEEEvNS4_8identityENS4_13SM90_TMA_LOADES1C_vS1D_EENS_8epilogue10collective6detail29Sm90TmaWarpSpecializedAdapterINS1H_15DefaultEpilogueISK_SL_SL_NS1G_6thread17LinearCombinationISK_Li1EffLNS1L_9ScaleType4KindE0ELNS_15FloatRoundStyleE2ESK_EENS1_15EpilogueDefaultEEEEEvvEEEEvNT_6ParamsE)
        .other          _ZN7cutlass13device_kernelINS_4gemm6kernel13GemmUniversalIN4cute5tupleIJiiiiEEENS1_10collective13CollectiveMmaINS1_34MainloopSm90TmaGmmaWarpSpecializedILi3ENS5_IJNS4_1CILi1EEENSA_ILi2EEESB_EEENS1_32KernelTmaWarpSpecializedPingpongEEENS5_IJNSA_ILi64EEENSA_ILi128EEENSA_ILi32EEEEEENS_10tfloat32_tENS5_IJlSB_lEEESK_SL_NS4_8TiledMMAINS4_8MMA_AtomIJNS4_4SM904GMMA30MMA_64x128x8_F32TF32TF32_SS_TNILNSP_7ScaleInE1ELSR_1EEEEEENS4_6LayoutINS5_IJSB_SB_SB_EEENS5_IJNSA_ILi0EEESW_SW_EEEEENS5_IJNS4_10UnderscoreESZ_SZ_EEEEENS4_23SM90_TMA_LOAD_MULTICASTENS4_14ComposedLayoutINS4_7SwizzleILi3ELi4ELi3EEENS4_18smem_ptr_flag_bitsILi32EEENSU_INS5_IJNSA_ILi8EEESI_EEENS5_IJSI_SB_EEEEEEEvNS4_8identityENS4_13SM90_TMA_LOADES1C_vS1D_EENS_8epilogue10collective6detail29Sm90TmaWarpSpecializedAdapterINS1H_15DefaultEpilogueISK_SL_SL_NS1G_6thread17LinearCombinationISK_Li1EffLNS1L_9ScaleType4KindE0ELNS_15FloatRoundStyleE2ESK_EENS1_15EpilogueDefaultEEEEEvvEEEEvNT_6ParamsE,@"STO_CUDA_ENTRY STV_DEFAULT"
_ZN7cutlass13device_kernelINS_4gemm6kernel13GemmUniversalIN4cute5tupleIJiiiiEEENS1_10collective13CollectiveMmaINS1_34MainloopSm90TmaGmmaWarpSpecializedILi3ENS5_IJNS4_1CILi1EEENSA_ILi2EEESB_EEENS1_32KernelTmaWarpSpecializedPingpongEEENS5_IJNSA_ILi64EEENSA_ILi128EEENSA_ILi32EEEEEENS_10tfloat32_tENS5_IJlSB_lEEESK_SL_NS4_8TiledMMAINS4_8MMA_AtomIJNS4_4SM904GMMA30MMA_64x128x8_F32TF32TF32_SS_TNILNSP_7ScaleInE1ELSR_1EEEEEENS4_6LayoutINS5_IJSB_SB_SB_EEENS5_IJNSA_ILi0EEESW_SW_EEEEENS5_IJNS4_10UnderscoreESZ_SZ_EEEEENS4_23SM90_TMA_LOAD_MULTICASTENS4_14ComposedLayoutINS4_7SwizzleILi3ELi4ELi3EEENS4_18smem_ptr_flag_bitsILi32EEENSU_INS5_IJNSA_ILi8EEESI_EEENS5_IJSI_SB_EEEEEEEvNS4_8identityENS4_13SM90_TMA_LOADES1C_vS1D_EENS_8epilogue10collective6detail29Sm90TmaWarpSpecializedAdapterINS1H_15DefaultEpilogueISK_SL_SL_NS1G_6thread17LinearCombinationISK_Li1EffLNS1L_9ScaleType4KindE0ELNS_15FloatRoundStyleE2ESK_EENS1_15EpilogueDefaultEEEEEvvEEEEvNT_6ParamsE:
[----:B------:R-:W0:Y:S02]  /*0000*/  LDC R1, c[0x0][0x28] ;  /* 0x00000a00ff017b82 */ /* 0x000e240000000800 */
[----:B0-----:R-:W-:Y:S01]  /*0010*/  VIADD R1, R1, 0xfffffff8 ;  /* 0xfffffff801017836 */ /* 0x001fe20000000000 */
[----:B------:R-:W0:Y:S01]  /*0020*/  S2R R4, SR_TID.X ;  /* 0x0000000000047919 */ /* 0x000e220000002100 */
[----:B------:R-:W-:Y:S01]  /*0030*/  ELECT P0, URZ, PT ;  /* 0x00000000003f782f */ /* 0x000fe20003800000 */
[----:B------:R-:W-:Y:S01]  /*0040*/  BSSY B0, `(.L_x_0) ;  /* 0x000000f000007945 */ /* 0x000fe20003800000 */
[--C-:B0-----:R-:W-:Y:S02]  /*0050*/  SHF.R.U32.HI R0, RZ, 0x5, R4.reuse ;  /* 0x00000005ff007819 */ /* 0x101fe40000011604 */
[----:B------:R-:W-:-:S03]  /*0060*/  SHF.R.U32.HI R7, RZ, 0x7, R4 ;  /* 0x00000007ff077819 */ /* 0x000fc60000011604 */
[----:B------:R-:W0:Y:S04]  /*0070*/  SHFL.IDX PT, R2, R0, RZ, 0x1f ;  /* 0x00001fff00027589 */ /* 0x000e2800000e0000 */
[----:B------:R1:W2:Y:S01]  /*0080*/  SHFL.IDX PT, R8, R7, RZ, 0x1f ;  /* 0x00001fff07087589 */ /* 0x0002a200000e0000 */
[----:B0-----:R-:W-:-:S13]  /*0090*/  ISETP.NE.OR P0, PT, R2, RZ, !P0 ;  /* 0x000000ff0200720c */ /* 0x001fda0004705670 */
[----:B-12---:R-:W-:Y:S05]  /*00a0*/  @P0 BRA `(.L_x_1) ;  /* 0x0000000000200947 */ /* 0x006fea0003800000 */
[----:B------:R-:W-:Y:S02]  /*00b0*/  ULDC.64 UR4, c[0x0][0x198] ;  /* 0x0000660000047ab9 */ /* 0x000fe40000000a00 */
[----:B------:R-:W-:Y:S02]  /*00c0*/  UIADD3 UR6, UP0, UR4, 0xf0, URZ ;  /* 0x000000f004067890 */ /* 0x000fe4000ff1e03f */
[----:B------:R-:W-:Y:S02]  /*00d0*/  UIADD3 UR4, UP1, UR4, 0x1f0, URZ ;  /* 0x000001f004047890 */ /* 0x000fe4000ff3e03f */
[----:B------:R-:W-:Y:S02]  /*00e0*/  UIADD3.X UR7, URZ, UR5, URZ, UP0, !UPT ;  /* 0x000000053f077290 */ /* 0x000fe400087fe43f */
[----:B------:R-:W-:-:S07]  /*00f0*/  UIADD3.X UR5, URZ, UR5, URZ, UP1, !UPT ;  /* 0x000000053f057290 */ /* 0x000fce0008ffe43f */
[----:B------:R0:W-:Y:S02]  /*0100*/  UTMACCTL.PF [UR6] ;  /* 0x00000000060079b9 */ /* 0x0001e40008040000 */
[----:B------:R0:W-:Y:S02]  /*0110*/  UTMACCTL.PF [UR4] ;  /* 0x00000000040079b9 */ /* 0x0001e40008040000 */
[----:B0-----:R-:W-:Y:S01]  /*0120*/  NOP ;  /* 0x0000000000007918 */ /* 0x001fe20000000000 */
.L_x_1:
[----:B------:R-:W-:Y:S05]  /*0130*/  BSYNC B0 ;  /* 0x0000000000007941 */ /* 0x000fea0003800000 */
.L_x_0:
[----:B------:R-:W0:Y:S01]  /*0140*/  SHFL.IDX PT, R9, R0, RZ, 0x1f ;  /* 0x00001fff00097589 */ /* 0x000e2200000e0000 */
[----:B------:R-:W-:Y:S02]  /*0150*/  SHF.R.S32.HI R3, RZ, 0x1f, R4 ;  /* 0x0000001fff037819 */ /* 0x000fe40000011404 */
[----:B0-----:R-:W-:-:S13]  /*0160*/  ISETP.NE.AND P0, PT, R9, RZ, PT ;  /* 0x000000ff0900720c */ /* 0x001fda0003f05270 */
[----:B------:R-:W-:Y:S05]  /*0170*/  @P0 BRA `(.L_x_2) ;  /* 0x0000000000500947 */ /* 0x000fea0003800000 */
[----:B------:R-:W0:Y:S01]  /*0180*/  S2UR UR8, SR_CgaCtaId ;  /* 0x00000000000879c3 */ /* 0x000e220000008800 */
[----:B------:R-:W-:Y:S01]  /*0190*/  UMOV UR4, 0x400 ;  /* 0x0000040000047882 */ /* 0x000fe20000000000 */
[----:B------:R-:W-:Y:S01]  /*01a0*/  UMOV UR5, 0x1 ;  /* 0x0000000100057882 */ /* 0x000fe20000000000 */
[----:B------:R-:W-:Y:S01]  /*01b0*/  UMOV UR6, 0x2 ;  /* 0x0000000200067882 */ /* 0x000fe20000000000 */
[----:B------:R-:W-:Y:S01]  /*01c0*/  ELECT P0, URZ, PT ;  /* 0x00000000003f782f */ /* 0x000fe20003800000 */
[----:B------:R-:W-:-:S04]  /*01d0*/  UIADD3 UR6, -UR6, 0x100000, URZ ;  /* 0x0010000006067890 */ /* 0x000fc8000fffe13f */
[----:B------:R-:W-:Y:S02]  /*01e0*/  USHF.L.U32 UR7, UR6, 0xb, URZ ;  /* 0x0000000b06077899 */ /* 0x000fe4000800063f */
[----:B------:R-:W-:Y:S02]  /*01f0*/  USHF.L.U32 UR6, UR6, 0x1, URZ ;  /* 0x0000000106067899 */ /* 0x000fe4000800063f */
[----:B0-----:R-:W-:Y:S02]  /*0200*/  ULEA UR8, UR8, UR4, 0x18 ;  /* 0x0000000408087291 */ /* 0x001fe4000f8ec03f */
[----:B------:R-:W-:-:S04]  /*0210*/  UIADD3 UR4, -UR5, 0x100000, URZ ;  /* 0x0010000005047890 */ /* 0x000fc8000fffe13f */
[----:B------:R-:W-:Y:S02]  /*0220*/  USHF.L.U32 UR5, UR4, 0xb, URZ ;  /* 0x0000000b04057899 */ /* 0x000fe4000800063f */
[----:B------:R-:W-:Y:S01]  /*0230*/  USHF.L.U32 UR4, UR4, 0x1, URZ ;  /* 0x0000000104047899 */ /* 0x000fe2000800063f */
[----:B------:R-:W0:Y:S11]  /*0240*/  FENCE.VIEW.ASYNC.S ;  /* 0x00000000000073c6 */ /* 0x000e360000000000 */
[----:B0-----:R0:W1:Y:S01]  /*0250*/  SYNCS.EXCH.64 URZ, [UR8], UR4 ;  /* 0x00000004083f75b2 */ /* 0x0010620008000100 */
[----:B------:R0:W2:Y:S01]  /*0260*/  SYNCS.EXCH.64 URZ, [UR8+0x18], UR6 ;  /* 0x00001806083f75b2 */ /* 0x0000a20008000100 */
[----:B------:R0:W3:Y:S01]  /*0270*/  SYNCS.EXCH.64 URZ, [UR8+0x8], UR4 ;  /* 0x00000804083f75b2 */ /* 0x0000e20008000100 */
[----:B------:R0:W4:Y:S01]  /*0280*/  SYNCS.EXCH.64 URZ, [UR8+0x20], UR6 ;  /* 0x00002006083f75b2 */ /* 0x0001220008000100 */
[----:B------:R0:W0:Y:S01]  /*0290*/  SYNCS.EXCH.64 URZ, [UR8+0x10], UR4 ;  /* 0x00001004083f75b2 */ /* 0x0000220008000100 */
[----:B------:R0:W0:Y:S01]  /*02a0*/  SYNCS.EXCH.64 URZ, [UR8+0x28], UR6 ;  /* 0x00002806083f75b2 */ /* 0x0000220008000100 */
[----:B------:R-:W-:Y:S01]  /*02b0*/  NOP ;  /* 0x0000000000007918 */ /* 0x000fe20000000000 */
.L_x_2:
[----:B------:R-:W5:Y:S01]  /*02c0*/  SHFL.IDX PT, R12, R0, RZ, 0x1f ;  /* 0x00001fff000c7589 */ /* 0x000f6200000e0000 */
[----:B------:R-:W-:Y:S01]  /*02d0*/  LEA.HI R3, R3, R4, RZ, 0x7 ;  /* 0x0000000403037211 */ /* 0x000fe200078f38ff */
[----:B------:R-:W1:Y:S01]  /*02e0*/  S2UR UR12, SR_CTAID.X ;  /* 0x00000000000c79c3 */ /* 0x000e620000002500 */
[----:B------:R-:W-:Y:S01]  /*02f0*/  ELECT P0, URZ, PT ;  /* 0x00000000003f782f */ /* 0x000fe20003800000 */
[----:B------:R0:W2:Y:S01]  /*0300*/  SHFL.IDX PT, R11, R0, RZ, 0x1f ;  /* 0x00001fff000b7589 */ /* 0x0000a200000e0000 */
[----:B------:R-:W-:Y:S02]  /*0310*/  LOP3.LUT R3, R3, 0xffffff80, RZ, 0xc0, !PT ;  /* 0xffffff8003037812 */ /* 0x000fe400078ec0ff */
[----:B------:R-:W-:Y:S01]  /*0320*/  ELECT P1, URZ, PT ;  /* 0x00000000003f782f */ /* 0x000fe20003820000 */
[----:B------:R-:W-:Y:S01]  /*0330*/  NOP ;  /* 0x0000000000007918 */ /* 0x000fe20000000000 */
[----:B------:R-:W3:Y:S01]  /*0340*/  S2R R6, SR_CTAID.Y ;  /* 0x0000000000067919 */ /* 0x000ee20000002600 */
[----:B0-----:R-:W-:Y:S01]  /*0350*/  ULDC UR4, c[0x0][0x150] ;  /* 0x0000540000047ab9 */ /* 0x001fe20000000800 */
[----:B------:R-:W-:Y:S01]  /*0360*/  IMAD.IADD R5, R4, 0x1, -R3 ;  /* 0x0000000104057824 */ /* 0x000fe200078e0a03 */
[----:B------:R-:W0:Y:S01]  /*0370*/  LDC R25, c[0x0][0x148] ;  /* 0x00005200ff197b82 */ /* 0x000e220000000800 */
[----:B------:R-:W-:Y:S01]  /*0380*/  SHF.R.S32.HI R0, RZ, 0x1f, R9 ;  /* 0x0000001fff007819 */ /* 0x000fe20000011409 */
[----:B------:R-:W4:Y:S01]  /*0390*/  SHFL.IDX PT, R15, R7, RZ, 0x1f ;  /* 0x00001fff070f7589 */ /* 0x000f2200000e0000 */
[----:B------:R-:W-:Y:S01]  /*03a0*/  UMOV UR11, 0x80 ;  /* 0x00000080000b7882 */ /* 0x000fe20000000000 */
[----:B------:R-:W-:Y:S01]  /*03b0*/  SHF.R.S32.HI R20, RZ, 0x1f, R5 ;  /* 0x0000001fff147819 */ /* 0x000fe20000011405 */
[----:B------:R-:W-:Y:S01]  /*03c0*/  NOP ;  /* 0x0000000000007918 */ /* 0x000fe20000000000 */
[----:B------:R-:W-:Y:S01]  /*03d0*/  LEA.HI R0, R0, R9, RZ, 0x2 ;  /* 0x0000000900007211 */ /* 0x000fe200078f10ff */
[----:B------:R-:W-:Y:S01]  /*03e0*/  VIADD R35, R8, 0xffffffff ;  /* 0xffffffff08237836 */ /* 0x000fe20000000000 */
[----:B------:R-:W-:Y:S01]  /*03f0*/  LEA.HI R3, R20, R5, RZ, 0x3 ;  /* 0x0000000514037211 */ /* 0x000fe200078f18ff */
[----:B------:R-:W4:Y:S01]  /*0400*/  LDC R13, c[0x0][0x140] ;  /* 0x00005000ff0d7b82 */ /* 0x000f220000000800 */
[----:B------:R-:W-:-:S02]  /*0410*/  LOP3.LUT R0, R0, 0x3ffffffc, RZ, 0xc0, !PT ;  /* 0x3ffffffc00007812 */ /* 0x000fc400078ec0ff */
[--C-:B------:R-:W-:Y:S02]  /*0420*/  SHF.R.S32.HI R10, RZ, 0x3, R3.reuse ;  /* 0x00000003ff0a7819 */ /* 0x100fe40000011403 */
[----:B------:R-:W-:Y:S01]  /*0430*/  SHF.R.S32.HI R3, RZ, 0x1f, R3 ;  /* 0x0000001fff037819 */ /* 0x000fe20000011403 */
[----:B------:R-:W-:Y:S01]  /*0440*/  IMAD.IADD R0, R9, 0x1, -R0 ;  /* 0x0000000109007824 */ /* 0x000fe200078e0a00 */
[----:B-----5:R-:W-:Y:S02]  /*0450*/  ISETP.NE.OR P0, PT, R12, RZ, !P0 ;  /* 0x000000ff0c00720c */ /* 0x020fe40004705670 */
[----:B------:R-:W-:Y:S01]  /*0460*/  LEA.HI R3, R3, R10, RZ, 0x2 ;  /* 0x0000000a03037211 */ /* 0x000fe200078f10ff */
[----:B------:R-:W5:Y:S01]  /*0470*/  LDC R12, c[0x0][0x144] ;  /* 0x00005100ff0c7b82 */ /* 0x000f620000000800 */
[----:B--2---:R-:W-:Y:S02]  /*0480*/  ISETP.NE.OR P1, PT, R11, RZ, !P1 ;  /* 0x000000ff0b00720c */ /* 0x004fe40004f25670 */
[----:B------:R-:W-:-:S02]  /*0490*/  LOP3.LUT R11, R3, 0xfffffffc, RZ, 0xc0, !PT ;  /* 0xfffffffc030b7812 */ /* 0x000fc400078ec0ff */
[----:B------:R-:W-:Y:S02]  /*04a0*/  SHF.R.S32.HI R3, RZ, 0x1f, R2 ;  /* 0x0000001fff037819 */ /* 0x000fe40000011402 */
[----:B------:R-:W-:Y:S01]  /*04b0*/  ISETP.GE.U32.AND P5, PT, R35, 0x2, PT ;  /* 0x000000022300780c */ /* 0x000fe20003fa6070 */
[----:B------:R-:W-:Y:S01]  /*04c0*/  IMAD.IADD R11, R10, 0x1, -R11 ;  /* 0x000000010a0b7824 */ /* 0x000fe200078e0a0b */
[----:B-1----:R-:W-:Y:S01]  /*04d0*/  I2FP.F32.U32 R10, UR12 ;  /* 0x0000000c000a7c45 */ /* 0x002fe20008201000 */
[----:B------:R-:W-:Y:S01]  /*04e0*/  VOTEU.ALL UP0, P0 ;  /* 0x00000000003f7886 */ /* 0x000fe20000000000 */
[----:B---3--:R-:W-:Y:S01]  /*04f0*/  I2FP.F32.U32 R9, R6 ;  /* 0x0000000600097245 */ /* 0x008fe20000201000 */
[----:B------:R-:W-:Y:S01]  /*0500*/  IMAD R0, R0, 0x4, R11 ;  /* 0x0000000400007824 */ /* 0x000fe200078e020b */
[----:B------:R-:W-:Y:S01]  /*0510*/  LEA.HI R3, R3, R2, RZ, 0x2 ;  /* 0x0000000203037211 */ /* 0x000fe200078f10ff */
[----:B------:R-:W-:Y:S01]  /*0520*/  VOTEU.ALL UP1, P1 ;  /* 0x00000000003f7886 */ /* 0x000fe20000820000 */
[----:B------:R-:W-:Y:S01]  /*0530*/  FMUL R10, R10, UR4 ;  /* 0x000000040a0a7c20 */ /* 0x000fe20008400000 */
[----:B------:R-:W1:Y:S01]  /*0540*/  @!UP0 S2UR UR7, SR_CgaCtaId ;  /* 0x00000000000789c3 */ /* 0x000e620000008800 */
[----:B------:R-:W-:Y:S01]  /*0550*/  ULDC UR4, c[0x0][0x154] ;  /* 0x0000550000047ab9 */ /* 0x000fe20000000800 */
[----:B------:R-:W-:Y:S01]  /*0560*/  LOP3.LUT R3, R3, 0xfffffffc, RZ, 0xc0, !PT ;  /* 0xfffffffc03037812 */ /* 0x000fe200078ec0ff */
[----:B------:R-:W-:Y:S01]  /*0570*/  FMUL R9, R9, UR4 ;  /* 0x0000000409097c20 */ /* 0x000fe20008400000 */
[----:B------:R-:W-:Y:S01]  /*0580*/  UMOV UR4, 0x20 ;  /* 0x0000002000047882 */ /* 0x000fe20000000000 */
[----:B------:R-:W2:Y:S01]  /*0590*/  F2I.U32.TRUNC.NTZ R10, R10 ;  /* 0x0000000a000a7305 */ /* 0x000ea2000020f000 */
[----:B------:R-:W-:Y:S01]  /*05a0*/  @!UP0 UMOV UR6, 0x400 ;  /* 0x0000040000068882 */ /* 0x000fe20000000000 */
[----:B------:R-:W-:Y:S01]  /*05b0*/  IMAD.IADD R14, R2, 0x1, -R3 ;  /* 0x00000001020e7824 */ /* 0x000fe200078e0a03 */
[----:B------:R-:W3:Y:S01]  /*05c0*/  @!UP1 S2UR UR10, SR_CgaCtaId ;  /* 0x00000000000a99c3 */ /* 0x000ee20000008800 */
[----:B------:R-:W-:Y:S01]  /*05d0*/  IMAD.SHL.U32 R3, R0, 0x4, RZ ;  /* 0x0000000400037824 */ /* 0x000fe200078e00ff */
[----:B------:R-:W-:-:S04]  /*05e0*/  @!UP0 UIADD3 UR4, -UR4, 0x100000, URZ ;  /* 0x0010000004048890 */ /* 0x000fc8000fffe13f */
[----:B------:R-:W-:Y:S02]  /*05f0*/  @!UP0 USHF.L.U32 UR5, UR4, 0xb, URZ ;  /* 0x0000000b04058899 */ /* 0x000fe4000800063f */
[----:B------:R-:W-:Y:S01]  /*0600*/  @!UP0 USHF.L.U32 UR4, UR4, 0x1, URZ ;  /* 0x0000000104048899 */ /* 0x000fe2000800063f */
[----:B----4-:R-:W-:Y:S01]  /*0610*/  ISETP.EQ.U32.AND P3, PT, R13, 0x1, PT ;  /* 0x000000010d00780c */ /* 0x010fe20003f62070 */
[----:B------:R-:W-:Y:S01]  /*0620*/  @!UP1 UMOV UR9, 0x400 ;  /* 0x0000040000099882 */ /* 0x000fe20000000000 */
[----:B------:R-:W4:Y:S01]  /*0630*/  F2I.U32.TRUNC.NTZ R9, R9 ;  /* 0x0000000900097305 */ /* 0x000f22000020f000 */
[----:B------:R-:W-:Y:S01]  /*0640*/  LOP3.LUT R88, R0, 0xc, R3, 0x78, !PT ;  /* 0x0000000c00587812 */ /* 0x000fe200078e7803 */
[----:B------:R-:W-:Y:S01]  /*0650*/  VOTEU.ALL UP2, P1 ;  /* 0x00000000003f7886 */ /* 0x000fe20000840000 */
[----:B------:R-:W-:Y:S01]  /*0660*/  VOTEU.ALL UP3, P1 ;  /* 0x00000000003f7886 */ /* 0x000fe20000860000 */
[----:B------:R-:W-:Y:S01]  /*0670*/  VOTEU.ALL UP4, P1 ;  /* 0x00000000003f7886 */ /* 0x000fe20000880000 */
[----:B------:R-:W-:Y:S01]  /*0680*/  VOTEU.ALL UP5, P1 ;  /* 0x00000000003f7886 */ /* 0x000fe200008a0000 */
[----:B------:R-:W-:Y:S01]  /*0690*/  ISETP.NE.AND P1, PT, R14, 0x3, PT ;  /* 0x000000030e00780c */ /* 0x000fe20003f25270 */
[----:B--2---:R-:W-:Y:S01]  /*06a0*/  IMAD.MOV R21, RZ, RZ, -R10 ;  /* 0x000000ffff157224 */ /* 0x004fe200078e0a0a */
[----:B------:R-:W-:-:S02]  /*06b0*/  R2UR UR43, R15 ;  /* 0x000000000f2b72ca */ /* 0x000fc400000e0000 */
[----:B------:R-:W-:Y:S01]  /*06c0*/  ISETP.EQ.OR P1, PT, R14, RZ, !P1 ;  /* 0x000000ff0e00720c */ /* 0x000fe20004f22670 */
[----:B-1----:R-:W-:Y:S01]  /*06d0*/  @!UP0 ULEA UR8, UR7, UR6, 0x18 ;  /* 0x0000000607088291 */ /* 0x002fe2000f8ec03f */
[----:B-----5:R-:W-:Y:S01]  /*06e0*/  IMAD R21, R12, R21, UR12 ;  /* 0x0000000c0c157e24 */ /* 0x020fe2000f8e0215 */
[----:B------:R-:W-:-:S04]  /*06f0*/  @!UP1 UIADD3 UR6, -UR11, 0x100000, URZ ;  /* 0x001000000b069890 */ /* 0x000fc8000fffe13f */
[----:B------:R-:W-:Y:S02]  /*0700*/  @!UP1 USHF.L.U32 UR7, UR6, 0xb, URZ ;  /* 0x0000000b06079899 */ /* 0x000fe4000800063f */
[----:B------:R-:W-:Y:S01]  /*0710*/  @!UP1 USHF.L.U32 UR6, UR6, 0x1, URZ ;  /* 0x0000000106069899 */ /* 0x000fe2000800063f */
[C---:B------:R-:W-:Y:S01]  /*0720*/  ISETP.EQ.AND P1, PT, R8.reuse, RZ, P1 ;  /* 0x000000ff0800720c */ /* 0x040fe20000f22270 */
[----:B----4-:R-:W-:Y:S01]  /*0730*/  IMAD.MOV R24, RZ, RZ, -R9 ;  /* 0x000000ffff187224 */ /* 0x010fe200078e0a09 */
[----:B------:R-:W-:Y:S01]  /*0740*/  VOTEU.ALL UP0, P0 ;  /* 0x00000000003f7886 */ /* 0x000fe20000000000 */
[----:B------:R-:W-:Y:S01]  /*0750*/  ISETP.NE.AND P2, PT, R8, RZ, PT ;  /* 0x000000ff0800720c */ /* 0x000fe20003f45270 */
[----:B---3--:R-:W-:Y:S01]  /*0760*/  @!UP1 ULEA UR9, UR10, UR9, 0x18 ;  /* 0x000000090a099291 */ /* 0x008fe2000f8ec03f */
[----:B0-----:R-:W-:Y:S01]  /*0770*/  IMAD R3, R25, R24, R6 ;  /* 0x0000001819037224 */ /* 0x001fe200078e0206 */
[----:B------:R-:W-:Y:S01]  /*0780*/  VOTEU.ALL UP1, P0 ;  /* 0x00000000003f7886 */ /* 0x000fe20000020000 */
[----:B------:R-:W-:Y:S01]  /*0790*/  LOP3.LUT P0, RZ, R5, 0x7, RZ, 0xc0, !PT ;  /* 0x0000000705ff7812 */ /* 0x000fe2000780c0ff */
[----:B------:R-:W0:Y:S02]  /*07a0*/  FENCE.VIEW.ASYNC.S ;  /* 0x00000000000073c6 */ /* 0x000e240000000000 */
[----:B0-----:R0:W1:Y:S01]  /*07b0*/  @!UP0 SYNCS.EXCH.64 URZ, [UR8+0x60], UR4 ;  /* 0x00006004083f85b2 */ /* 0x0010620008000100 */
[----:B------:R-:W-:-:S02]  /*07c0*/  SEL R23, RZ, 0x1, !P1 ;  /* 0x00000001ff177807 */ /* 0x000fc40004800000 */
[----:B------:R-:W-:Y:S02]  /*07d0*/  ISETP.NE.AND P4, PT, R3, R88, PT ;  /* 0x000000580300720c */ /* 0x000fe40003f85270 */
[----:B------:R-:W-:Y:S02]  /*07e0*/  ISETP.LT.U32.AND P0, PT, R88, 0x2, !P0 ;  /* 0x000000025800780c */ /* 0x000fe40004701070 */
[----:B------:R-:W-:Y:S02]  /*07f0*/  ISETP.EQ.OR P4, PT, R21, RZ, !P4 ;  /* 0x000000ff1500720c */ /* 0x000fe40006782670 */
[----:B------:R-:W-:Y:S02]  /*0800*/  SEL R23, R23, 0x2, P5 ;  /* 0x0000000217177807 */ /* 0x000fe40002800000 */
[----:B------:R-:W-:-:S04]  /*0810*/  PLOP3.LUT P0, PT, P0, P4, PT, 0x80, 0x0 ;  /* 0x000000000000781c */ /* 0x000fc80000709070 */
[----:B------:R-:W-:Y:S01]  /*0820*/  P2R R103, PR, RZ, 0x1 ;  /* 0x00000001ff677803 */ /* 0x000fe20000000000 */
[----:B------:R0:W2:Y:S01]  /*0830*/  @!UP1 SYNCS.EXCH.64 URZ, [UR8+0x68], UR4 ;  /* 0x00006804083f95b2 */ /* 0x0000a20008000100 */
[----:B------:R-:W-:Y:S01]  /*0840*/  NOP ;  /* 0x0000000000007918 */ /* 0x000fe20000000000 */
[----:B------:R0:W3:Y:S01]  /*0850*/  @!UP2 SYNCS.EXCH.64 URZ, [UR9+0x40], UR6 ;  /* 0x00004006093fa5b2 */ /* 0x0000e20008000100 */
[----:B------:R0:W4:Y:S01]  /*0860*/  @!UP3 SYNCS.EXCH.64 URZ, [UR9+0x48], UR6 ;  /* 0x00004806093fb5b2 */ /* 0x0001220008000100 */
[----:B------:R0:W0:Y:S01]  /*0870*/  @!UP4 SYNCS.EXCH.64 URZ, [UR9+0x50], UR6 ;  /* 0x00005006093fc5b2 */ /* 0x0000220008000100 */
[----:B------:R0:W0:Y:S01]  /*0880*/  @!UP5 SYNCS.EXCH.64 URZ, [UR9+0x58], UR6 ;  /* 0x00005806093fd5b2 */ /* 0x0000220008000100 */
[----:B------:R-:W-:Y:S01]  /*0890*/  NOP ;  /* 0x0000000000007918 */ /* 0x000fe20000000000 */
[----:B------:R-:W-:Y:S05]  /*08a0*/  @!P3 BRA `(.L_x_3) ;  /* 0x000000000008b947 */ /* 0x000fea0003800000 */
[----:B01234-:R-:W-:Y:S01]  /*08b0*/  UCGABAR_ARV ;  /* 0x00000000000079c7 */ /* 0x01ffe20008000000 */
[----:B------:R-:W-:Y:S05]  /*08c0*/  BRA `(.L_x_4) ;  /* 0x0000000000047947 */ /* 0x000fea0003800000 */
.L_x_3:
[----:B01234-:R-:W-:Y:S01]  /*08d0*/  NOP ;  /* 0x0000000000007918 */ /* 0x01ffe20000000000 */
.L_x_4:
[----:B------:R-:W-:Y:S01]  /*08e0*/  ULDC.64 UR4, c[0x0][0x598] ;  /* 0x0001660000047ab9 */ /* 0x000fe20000000a00 */
[----:B------:R-:W-:Y:S01]  /*08f0*/  ULDC.64 UR36, c[0x0][0x208] ;  /* 0x0000820000247ab9 */ /* 0x000fe20000000a00 */
[----:B------:R-:W-:-:S04]  /*0900*/  ISETP.NE.U32.AND P0, PT, RZ, UR4, PT ;  /* 0x00000004ff007c0c */ /* 0x000fc8000bf05070 */
[----:B------:R-:W-:-:S13]  /*0910*/  ISETP.NE.AND.EX P0, PT, RZ, UR5, PT, P0 ;  /* 0x00000005ff007c0c */ /* 0x000fda000bf05300 */
[----:B------:R-:W-:Y:S05]  /*0920*/  @!P0 BRA `(.L_x_5) ;  /* 0x00000000001c8947 */ /* 0x000fea0003800000 */
[----:B------:R-:W0:Y:S02]  /*0930*/  LDC.64 R2, c[0x0][0x598] ;  /* 0x00016600ff027b82 */ /* 0x000e240000000a00 */
[----:B0-----:R-:W2:Y:S02]  /*0940*/  LDG.E.64 R2, desc[UR36][R2.64] ;  /* 0x0000002402027981 */ /* 0x001ea4000c1e1b00 */
[----:B--2---:R-:W-:-:S04]  /*0950*/  ISETP.NE.U32.AND P0, PT, R2, RZ, PT ;  /* 0x000000ff0200720c */ /* 0x004fc80003f05070 */
[----:B------:R-:W-:-:S13]  /*0960*/  ISETP.NE.AND.EX P0, PT, R3, RZ, PT, P0 ;  /* 0x000000ff0300720c */ /* 0x000fda0003f05300 */
[----:B------:R-:W-:Y:S05]  /*0970*/  @!P0 BRA `(.L_x_5) ;  /* 0x0000000000088947 */ /* 0x000fea0003800000 */
[----:B------:R0:W5:Y:S01]  /*0980*/  LD.E R89, desc[UR36][R2.64] ;  /* 0x0000002402597980 */ /* 0x000162000c101900 */
[----:B------:R-:W-:Y:S05]  /*0990*/  BRA `(.L_x_6) ;  /* 0x0000000000247947 */ /* 0x000fea0003800000 */
.L_x_5:
[----:B------:R-:W-:Y:S02]  /*09a0*/  ULDC.64 UR4, c[0x0][0x588] ;  /* 0x0001620000047ab9 */ /* 0x000fe40000000a00 */
[----:B------:R-:W-:-:S04]  /*09b0*/  ISETP.NE.U32.AND P0, PT, RZ, UR4, PT ;  /* 0x00000004ff007c0c */ /* 0x000fc8000bf05070 */
[----:B------:R-:W-:-:S13]  /*09c0*/  ISETP.NE.AND.EX P0, PT, RZ, UR5, PT, P0 ;  /* 0x00000005ff007c0c */ /* 0x000fda000bf05300 */
[----:B------:R-:W-:Y:S05]  /*09d0*/  @!P0 BRA `(.L_x_7) ;  /* 0x00000000000c8947 */ /* 0x000fea0003800000 */
[----:B------:R-:W0:Y:S02]  /*09e0*/  LDC.64 R2, c[0x0][0x588] ;  /* 0x00016200ff027b82 */ /* 0x000e240000000a00 */
[----:B0-----:R1:W5:Y:S01]  /*09f0*/  LDG.E R89, desc[UR36][R2.64] ;  /* 0x0000002402597981 */ /* 0x001362000c1e1900 */
[----:B------:R-:W-:Y:S05]  /*0a00*/  BRA `(.L_x_6) ;  /* 0x0000000000087947 */ /* 0x000fea0003800000 */
.L_x_7:
[----:B------:R-:W-:Y:S02]  /*0a10*/  ULDC UR4, c[0x0][0x580] ;  /* 0x0001600000047ab9 */ /* 0x000fe40000000800 */
[----:B------:R-:W-:-:S07]  /*0a20*/  IMAD.U32 R89, RZ, RZ, UR4 ;  /* 0x00000004ff597e24 */ /* 0x000fce000f8e00ff */
.L_x_6:
[----:B------:R-:W-:Y:S02]  /*0a30*/  ULDC.64 UR4, c[0x0][0x5a0] ;  /* 0x0001680000047ab9 */ /* 0x000fe40000000a00 */
[----:B------:R-:W-:-:S04]  /*0a40*/  ISETP.NE.U32.AND P0, PT, RZ, UR4, PT ;  /* 0x00000004ff007c0c */ /* 0x000fc8000bf05070 */
[----:B------:R-:W-:-:S13]  /*0a50*/  ISETP.NE.AND.EX P0, PT, RZ, UR5, PT, P0 ;  /* 0x00000005ff007c0c */ /* 0x000fda000bf05300 */
[----:B------:R-:W-:Y:S05]  /*0a60*/  @!P0 BRA `(.L_x_8) ;  /* 0x00000000001c8947 */ /* 0x000fea0003800000 */
[----:B01----:R-:W0:Y:S02]  /*0a70*/  LDC.64 R2, c[0x0][0x5a0] ;  /* 0x00016800ff027b82 */ /* 0x003e240000000a00 */
[----:B0-----:R-:W2:Y:S02]  /*0a80*/  LDG.E.64 R2, desc[UR36][R2.64] ;  /* 0x0000002402027981 */ /* 0x001ea4000c1e1b00 */
[----:B--2---:R-:W-:-:S04]  /*0a90*/  ISETP.NE.U32.AND P0, PT, R2, RZ, PT ;  /* 0x000000ff0200720c */ /* 0x004fc80003f05070 */
[----:B------:R-:W-:-:S13]  /*0aa0*/  ISETP.NE.AND.EX P0, PT, R3, RZ, PT, P0 ;  /* 0x000000ff0300720c */ /* 0x000fda0003f05300 */
[----:B------:R-:W-:Y:S05]  /*0ab0*/  @!P0 BRA `(.L_x_8) ;  /* 0x0000000000088947 */ /* 0x000fea0003800000 */
[----:B------:R0:W5:Y:S01]  /*0ac0*/  LD.E R90, desc[UR36][R2.64] ;  /* 0x00000024025a7980 */ /* 0x000162000c101900 */
[----:B------:R-:W-:Y:S05]  /*0ad0*/  BRA `(.L_x_9) ;  /* 0x0000000000247947 */ /* 0x000fea0003800000 */
.L_x_8:
[----:B------:R-:W-:Y:S02]  /*0ae0*/  ULDC.64 UR4, c[0x0][0x590] ;  /* 0x0001640000047ab9 */ /* 0x000fe40000000a00 */
[----:B------:R-:W-:-:S04]  /*0af0*/  ISETP.NE.U32.AND P0, PT, RZ, UR4, PT ;  /* 0x00000004ff007c0c */ /* 0x000fc8000bf05070 */
[----:B------:R-:W-:-:S13]  /*0b00*/  ISETP.NE.AND.EX P0, PT, RZ, UR5, PT, P0 ;  /* 0x00000005ff007c0c */ /* 0x000fda000bf05300 */
[----:B------:R-:W-:Y:S05]  /*0b10*/  @!P0 BRA `(.L_x_10) ;  /* 0x00000000000c8947 */ /* 0x000fea0003800000 */
[----:B------:R-:W2:Y:S02]  /*0b20*/  LDC.64 R90, c[0x0][0x590] ;  /* 0x00016400ff5a7b82 */ /* 0x000ea40000000a00 */
[----:B--2---:R2:W5:Y:S01]  /*0b30*/  LDG.E R90, desc[UR36][R90.64] ;  /* 0x000000245a5a7981 */ /* 0x004562000c1e1900 */
[----:B------:R-:W-:Y:S05]  /*0b40*/  BRA `(.L_x_9) ;  /* 0x0000000000087947 */ /* 0x000fea0003800000 */
.L_x_10:
[----:B------:R-:W-:Y:S02]  /*0b50*/  ULDC UR4, c[0x0][0x584] ;  /* 0x0001610000047ab9 */ /* 0x000fe40000000800 */
[----:B------:R-:W-:-:S07]  /*0b60*/  IMAD.U32 R90, RZ, RZ, UR4 ;  /* 0x00000004ff5a7e24 */ /* 0x000fce000f8e00ff */
.L_x_9:
[----:B01----:R-:W0:Y:S01]  /*0b70*/  LDC R2, c[0x0][0x65c] ;  /* 0x00019700ff027b82 */ /* 0x003e220000000800 */
[----:B------:R-:W-:Y:S01]  /*0b80*/  ULDC UR6, c[0x0][0x28c] ;  /* 0x0000a30000067ab9 */ /* 0x000fe20000000800 */
[----:B------:R-:W-:Y:S01]  /*0b90*/  ISETP.NE.AND P0, PT, R8, 0x2, PT ;  /* 0x000000020800780c */ /* 0x000fe20003f05270 */
[----:B------:R-:W-:Y:S01]  /*0ba0*/  UIADD3 UR6, UR6, 0x1f, URZ ;  /* 0x0000001f06067890 */ /* 0x000fe2000fffe03f */
[----:B------:R-:W-:Y:S01]  /*0bb0*/  IMAD.U32 R8, RZ, RZ, UR12 ;  /* 0x0000000cff087e24 */ /* 0x000fe2000f8e00ff */
[----:B------:R-:W-:Y:S01]  /*0bc0*/  UMOV UR38, URZ ;  /* 0x0000003f00267c82 */ /* 0x000fe20008000000 */
[----:B------:R-:W-:Y:S01]  /*0bd0*/  UMOV UR39, URZ ;  /* 0x0000003f00277c82 */ /* 0x000fe20008000000 */
[----:B------:R-:W-:Y:S01]  /*0be0*/  USHF.R.S32.HI UR7, URZ, 0x1f, UR6 ;  /* 0x0000001f3f077899 */ /* 0x000fe20008011406 */
[----:B------:R-:W-:-:S03]  /*0bf0*/  ULDC.64 UR8, c[0x0][0x650] ;  /* 0x0001940000087ab9 */ /* 0x000fc60000000a00 */
[----:B------:R-:W-:-:S04]  /*0c00*/  ULEA.HI UR7, UR7, UR6, URZ, 0x5 ;  /* 0x0000000607077291 */ /* 0x000fc8000f8f283f */
[----:B------:R-:W-:Y:S01]  /*0c10*/  USHF.R.S32.HI UR40, URZ, 0x5, UR7 ;  /* 0x000000053f287899 */ /* 0x000fe20008011407 */
[----:B0-----:R-:W-:-:S13]  /*0c20*/  ISETP.NE.AND P1, PT, R2, 0x1, PT ;  /* 0x000000010200780c */ /* 0x001fda0003f25270 */
[----:B------:R-:W0:Y:S01]  /*0c30*/  @P1 LDC R17, c[0x0][0x10] ;  /* 0x00000400ff111b82 */ /* 0x000e220000000800 */
[----:B------:R-:W-:Y:S02]  /*0c40*/  @P1 IMAD.MOV.U32 R7, RZ, RZ, RZ ;  /* 0x000000ffff071224 */ /* 0x000fe400078e00ff */
[----:B------:R-:W-:-:S05]  /*0c50*/  @P1 IMAD.MOV.U32 R9, RZ, RZ, RZ ;  /* 0x000000ffff091224 */ /* 0x000fca00078e00ff */
[----:B------:R-:W1:Y:S01]  /*0c60*/  @!P1 LDC R3, c[0x0][0xc] ;  /* 0x00000300ff039b82 */ /* 0x000e620000000800 */
[----:B------:R-:W-:Y:S01]  /*0c70*/  ULDC UR4, c[0x0][0xc] ;  /* 0x0000030000047ab9 */ /* 0x000fe20000000800 */
[----:B------:R-:W-:Y:S02]  /*0c80*/  ULDC UR5, c[0x0][0x10] ;  /* 0x0000040000057ab9 */ /* 0x000fe40000000800 */
[----:B------:R-:W-:-:S04]  /*0c90*/  UIMAD.WIDE.U32 UR4, UR4, UR5, URZ ;  /* 0x00000005040472a5 */ /* 0x000fc8000f8e003f */
[----:B------:R-:W3:Y:S01]  /*0ca0*/  LDC R0, c[0x0][0x14] ;  /* 0x00000500ff007b82 */ /* 0x000ee20000000800 */
[----:B0-----:R-:W-:-:S04]  /*0cb0*/  @P1 IMAD.WIDE.U32 R16, R17, UR12, R6 ;  /* 0x0000000c11101c25 */ /* 0x001fc8000f8e0006 */
[----:B------:R-:W-:Y:S02]  /*0cc0*/  @P1 IMAD.IADD R17, R17, 0x1, R9 ;  /* 0x0000000111111824 */ /* 0x000fe400078e0209 */
[----:B------:R-:W-:Y:S02]  /*0cd0*/  IMAD.MOV.U32 R9, RZ, RZ, RZ ;  /* 0x000000ffff097224 */ /* 0x000fe400078e00ff */
[----:B-1----:R-:W-:-:S04]  /*0ce0*/  @!P1 IMAD.WIDE.U32 R8, R6, R3, R8 ;  /* 0x0000000306089225 */ /* 0x002fc800078e0008 */
[----:B------:R-:W-:Y:S02]  /*0cf0*/  @!P1 IMAD.MOV.U32 R16, RZ, RZ, R8 ;  /* 0x000000ffff109224 */ /* 0x000fe400078e0008 */
[----:B---3--:R-:W-:-:S04]  /*0d00*/  IMAD.WIDE.U32 R10, R0, UR4, RZ ;  /* 0x00000004000a7c25 */ /* 0x008fc8000f8e00ff */
[----:B------:R-:W-:Y:S01]  /*0d10*/  IMAD R3, R0, UR5, RZ ;  /* 0x0000000500037c24 */ /* 0x000fe2000f8e02ff */
[----:B------:R0:W-:Y:S01]  /*0d20*/  STL.64 [R1], R10 ;  /* 0x0000000a01007387 */ /* 0x0001e20000100a00 */
[----:B------:R-:W-:Y:S02]  /*0d30*/  @!P1 IMAD.MOV.U32 R17, RZ, RZ, R9 ;  /* 0x000000ffff119224 */ /* 0x000fe400078e0009 */
[----:B------:R-:W-:Y:S01]  /*0d40*/  IMAD.IADD R0, R11, 0x1, R3 ;  /* 0x000000010b007824 */ /* 0x000fe200078e0203 */
[----:B------:R-:W-:Y:S06]  /*0d50*/  @P0 BRA `(.L_x_11) ;  /* 0x0000000000200947 */ /* 0x000fec0003800000 */
[----:B------:R-:W-:Y:S01]  /*0d60*/  UISETP.GE.U32.AND UP0, UPT, UR40, 0x3, UPT ;  /* 0x000000032800788c */ /* 0x000fe2000bf06070 */
[----:B------:R-:W-:Y:S01]  /*0d70*/  IADD3 R16, P0, R16, R10, RZ ;  /* 0x0000000a10107210 */ /* 0x000fe20007f1e0ff */
[----:B------:R-:W-:Y:S01]  /*0d80*/  UIMAD.WIDE.U32 UR4, UR40, -0x55555555, URZ ;  /* 0xaaaaaaab280478a5 */ /* 0x000fe2000f8e003f */
[----:B------:R-:W-:-:S03]  /*0d90*/  UMOV UR39, URZ ;  /* 0x0000003f00277c82 */ /* 0x000fc60008000000 */
[----:B------:R-:W-:Y:S01]  /*0da0*/  USHF.R.U32.HI UR4, URZ, 0x1, UR5 ;  /* 0x000000013f047899 */ /* 0x000fe20008011605 */
[----:B------:R-:W-:-:S03]  /*0db0*/  IMAD.X R17, R0, 0x1, R17, P0 ;  /* 0x0000000100117824 */ /* 0x000fc600000e0611 */
[----:B------:R-:W-:Y:S02]  /*0dc0*/  UIMAD UR38, UR4, -0x3, UR40 ;  /* 0xfffffffd042678a4 */ /* 0x000fe4000f8e0228 */
[----:B------:R-:W-:-:S12]  /*0dd0*/  @UP0 ULOP3.LUT UR39, UR4, 0x1, URZ, 0xc0, !UPT ;  /* 0x0000000104270892 */ /* 0x000fd8000f8ec03f */
.L_x_11:
[----:B------:R-:W-:Y:S01]  /*0de0*/  ISETP.GE.U32.AND P0, PT, R16, UR8, PT ;  /* 0x0000000810007c0c */ /* 0x000fe2000bf06070 */
[----:B------:R-:W-:Y:S01]  /*0df0*/  IMAD.MOV.U32 R22, RZ, RZ, -0x1 ;  /* 0xffffffffff167424 */ /* 0x000fe200078e00ff */
[----:B------:R-:W-:Y:S01]  /*0e00*/  PRMT R3, RZ, 0x7610, R3 ;  /* 0x00007610ff037816 */ /* 0x000fe20000000003 */
[----:B------:R-:W-:Y:S01]  /*0e10*/  IMAD.MOV.U32 R18, RZ, RZ, -0x1 ;  /* 0xffffffffff127424 */ /* 0x000fe200078e00ff */
[----:B------:R-:W-:Y:S01]  /*0e20*/  ISETP.GE.U32.AND.EX P0, PT, R17, UR9, PT, P0 ;  /* 0x0000000911007c0c */ /* 0x000fe2000bf06100 */
[----:B------:R-:W-:-:S12]  /*0e30*/  IMAD.MOV.U32 R19, RZ, RZ, -0x1 ;  /* 0xffffffffff137424 */ /* 0x000fd800078e00ff */
[----:B------:R-:W-:Y:S05]  /*0e40*/  @P0 BRA `(.L_x_12) ;  /* 0x0000000400280947 */ /* 0x000fea0003800000 */
[----:B------:R-:W1:Y:S01]  /*0e50*/  LDC.64 R18, c[0x0][0x628] ;  /* 0x00018a00ff127b82 */ /* 0x000e620000000a00 */
[----:B------:R-:W-:Y:S02]  /*0e60*/  IMAD.MOV.U32 R8, RZ, RZ, R16 ;  /* 0x000000ffff087224 */ /* 0x000fe400078e0010 */
[----:B------:R-:W-:-:S05]  /*0e70*/  IMAD.MOV.U32 R9, RZ, RZ, R17 ;  /* 0x000000ffff097224 */ /* 0x000fca00078e0011 */
[----:B------:R-:W3:Y:S08]  /*0e80*/  LDC R22, c[0x0][0x630] ;  /* 0x00018c00ff167b82 */ /* 0x000ef00000000800 */
[----:B------:R-:W4:Y:S01]  /*0e90*/  LDC.64 R26, c[0x0][0x620] ;  /* 0x00018800ff1a7b82 */ /* 0x000f220000000a00 */
[----:B-1----:R-:W-:-:S04]  /*0ea0*/  ISETP.NE.U32.AND P0, PT, R18, RZ, PT ;  /* 0x000000ff1200720c */ /* 0x002fc80003f05070 */
[----:B------:R-:W-:-:S13]  /*0eb0*/  ISETP.NE.AND.EX P0, PT, R19, RZ, PT, P0 ;  /* 0x000000ff1300720c */ /* 0x000fda0003f05300 */
[----:B---34-:R-:W-:Y:S05]  /*0ec0*/  @!P0 BRA `(.L_x_13) ;  /* 0x0000000000288947 */ /* 0x018fea0003800000 */
[----:B------:R-:W1:Y:S02]  /*0ed0*/  LDC R3, c[0x0][0x634] ;  /* 0x00018d00ff037b82 */ /* 0x000e640000000800 */
[----:B-1----:R-:W-:-:S05]  /*0ee0*/  IADD3 R3, P0, R16, R3, RZ ;  /* 0x0000000310037210 */ /* 0x002fca0007f1e0ff */
[----:B------:R-:W-:-:S04]  /*0ef0*/  IMAD.X R15, RZ, RZ, R17, P0 ;  /* 0x000000ffff0f7224 */ /* 0x000fc800000e0611 */
[----:B------:R-:W-:-:S04]  /*0f00*/  IMAD.WIDE.U32 R8, R15, R18, RZ ;  /* 0x000000120f087225 */ /* 0x000fc800078e00ff */
[----:B0-----:R-:W-:-:S04]  /*0f10*/  IMAD.WIDE.U32 R10, P0, R3, R19, R8 ;  /* 0x00000013030a7225 */ /* 0x001fc80007800008 */
[----:B------:R-:W-:-:S04]  /*0f20*/  IMAD.WIDE.U32 R8, R3, R18, RZ ;  /* 0x0000001203087225 */ /* 0x000fc800078e00ff */
[----:B------:R-:W-:Y:S01]  /*0f30*/  IMAD.X R13, RZ, RZ, RZ, P0 ;  /* 0x000000ffff0d7224 */ /* 0x000fe200000e06ff */
[----:B------:R-:W-:Y:S01]  /*0f40*/  IADD3 RZ, P0, R9, R10, RZ ;  /* 0x0000000a09ff7210 */ /* 0x000fe20007f1e0ff */
[----:B------:R-:W-:-:S04]  /*0f50*/  IMAD.MOV.U32 R12, RZ, RZ, R11 ;  /* 0x000000ffff0c7224 */ /* 0x000fc800078e000b */
[----:B------:R-:W-:-:S08]  /*0f60*/  IMAD.WIDE.U32.X R8, R15, R19, R12, P0 ;  /* 0x000000130f087225 */ /* 0x000fd000000e040c */
.L_x_13:
[----:B------:R-:W1:Y:S01]  /*0f70*/  LDC.64 R30, c[0x0][0x640] ;  /* 0x00019000ff1e7b82 */ /* 0x000e620000000a00 */
[-CC-:B------:R-:W-:Y:S02]  /*0f80*/  SHF.R.U64 R32, R8, R22.reuse, R9.reuse ;  /* 0x0000001608207219 */ /* 0x180fe40000001209 */
[----:B------:R-:W-:Y:S02]  /*0f90*/  SHF.R.U32.HI R3, RZ, R22, R9 ;  /* 0x00000016ff037219 */ /* 0x000fe40000011609 */
[----:B0-----:R-:W-:-:S03]  /*0fa0*/  IADD3 R11, P0, RZ, -R32, RZ ;  /* 0x80000020ff0b7210 */ /* 0x001fc60007f1e0ff */
[----:B------:R-:W0:Y:S02]  /*0fb0*/  LDC R12, c[0x0][0x618] ;  /* 0x00018600ff0c7b82 */ /* 0x000e240000000800 */
[----:B------:R-:W-:Y:S02]  /*0fc0*/  IMAD.X R3, RZ, RZ, ~R3, P0 ;  /* 0x000000ffff037224 */ /* 0x000fe400000e0e03 */
[----:B------:R-:W-:-:S04]  /*0fd0*/  IMAD.WIDE.U32 R8, R11, R26, R16 ;  /* 0x0000001a0b087225 */ /* 0x000fc800078e0010 */
[----:B------:R-:W3:Y:S01]  /*0fe0*/  LDC R22, c[0x0][0x608] ;  /* 0x00018200ff167b82 */ /* 0x000ee20000000800 */
[----:B------:R-:W-:-:S04]  /*0ff0*/  IMAD R10, R3, R26, RZ ;  /* 0x0000001a030a7224 */ /* 0x000fc800078e02ff */
[----:B------:R-:W-:Y:S02]  /*1000*/  IMAD R3, R11, R27, R10 ;  /* 0x0000001b0b037224 */ /* 0x000fe400078e020a */
[----:B------:R-:W-:Y:S01]  /*1010*/  IMAD.MOV.U32 R10, RZ, RZ, -0x1 ;  /* 0xffffffffff0a7424 */ /* 0x000fe200078e00ff */
[----:B------:R-:W4:Y:S01]  /*1020*/  LDC R29, c[0x0][0x658] ;  /* 0x00019600ff1d7b82 */ /* 0x000f220000000800 */
[----:B------:R-:W-:Y:S01]  /*1030*/  IMAD.IADD R3, R9, 0x1, R3 ;  /* 0x0000000109037824 */ /* 0x000fe200078e0203 */
[----:B-1----:R-:W-:-:S04]  /*1040*/  ISETP.NE.U32.AND P0, PT, R30, RZ, PT ;  /* 0x000000ff1e00720c */ /* 0x002fc80003f05070 */
[----:B------:R-:W-:Y:S02]  /*1050*/  ISETP.NE.AND.EX P0, PT, R31, RZ, PT, P0 ;  /* 0x000000ff1f00720c */ /* 0x000fe40003f05300 */
[----:B------:R-:W1:Y:S01]  /*1060*/  LDC R26, c[0x0][0x600] ;  /* 0x00018000ff1a7b82 */ /* 0x000e620000000800 */
[-CC-:B0-----:R-:W-:Y:S02]  /*1070*/  SHF.R.U64 R18, R8, R12.reuse, R3.reuse ;  /* 0x0000000c08127219 */ /* 0x181fe40000001203 */
[----:B------:R-:W-:-:S05]  /*1080*/  SHF.R.U32.HI R3, RZ, R12, R3 ;  /* 0x0000000cff037219 */ /* 0x000fca0000011603 */
[----:B------:R-:W0:Y:S01]  /*1090*/  LDC R27, c[0x0][0x648] ;  /* 0x00019200ff1b7b82 */ /* 0x000e220000000800 */
[-CC-:B---3--:R-:W-:Y:S02]  /*10a0*/  SHF.R.U64 R34, R18, R22.reuse, R3.reuse ;  /* 0x0000001612227219 */ /* 0x188fe40000001203 */
[----:B------:R-:W-:Y:S01]  /*10b0*/  SHF.R.U32.HI R8, RZ, R22, R3 ;  /* 0x00000016ff087219 */ /* 0x000fe20000011603 */
[----:B------:R-:W-:-:S04]  /*10c0*/  IMAD.MOV.U32 R22, RZ, RZ, 0x1 ;  /* 0x00000001ff167424 */ /* 0x000fc800078e00ff */
[----:B------:R-:W3:Y:S01]  /*10d0*/  LDC R33, c[0x0][0x638] ;  /* 0x00018e00ff217b82 */ /* 0x000ee20000000800 */
[-CC-:B----4-:R-:W-:Y:S02]  /*10e0*/  SHF.R.U64 R36, R34, R29.reuse, R8.reuse ;  /* 0x0000001d22247219 */ /* 0x190fe40000001208 */
[-C--:B------:R-:W-:Y:S02]  /*10f0*/  SHF.L.U32 R3, R10, R29.reuse, RZ ;  /* 0x0000001d0a037219 */ /* 0x080fe400000006ff */
[----:B------:R-:W-:Y:S01]  /*1100*/  SHF.R.U32.HI R9, RZ, R29, R8 ;  /* 0x0000001dff097219 */ /* 0x000fe20000011608 */
[----:B------:R-:W-:Y:S01]  /*1110*/  IMAD.MOV.U32 R8, RZ, RZ, R36 ;  /* 0x000000ffff087224 */ /* 0x000fe200078e0024 */
[----:B------:R-:W-:Y:S01]  /*1120*/  LOP3.LUT R15, RZ, R3, RZ, 0x33, !PT ;  /* 0x00000003ff0f7212 */ /* 0x000fe200078e33ff */
[----:B------:R-:W4:Y:S01]  /*1130*/  LDC R28, c[0x0][0x610] ;  /* 0x00018400ff1c7b82 */ /* 0x000f220000000800 */
[----:B------:R-:W-:Y:S05]  /*1140*/  @!P0 BRA `(.L_x_14) ;  /* 0x0000000000288947 */ /* 0x000fea0003800000 */
[----:B------:R-:W2:Y:S02]  /*1150*/  LDC R3, c[0x0][0x64c] ;  /* 0x00019300ff037b82 */ /* 0x000ea40000000800 */
[----:B--2---:R-:W-:-:S05]  /*1160*/  IADD3 R3, P0, R36, R3, RZ ;  /* 0x0000000324037210 */ /* 0x004fca0007f1e0ff */
[----:B------:R-:W-:-:S04]  /*1170*/  IMAD.X R19, RZ, RZ, R9, P0 ;  /* 0x000000ffff137224 */ /* 0x000fc800000e0609 */
[----:B------:R-:W-:-:S04]  /*1180*/  IMAD.WIDE.U32 R8, R19, R30, RZ ;  /* 0x0000001e13087225 */ /* 0x000fc800078e00ff */
[----:B------:R-:W-:-:S04]  /*1190*/  IMAD.WIDE.U32 R10, P0, R3, R31, R8 ;  /* 0x0000001f030a7225 */ /* 0x000fc80007800008 */
[----:B------:R-:W-:-:S04]  /*11a0*/  IMAD.WIDE.U32 R8, R3, R30, RZ ;  /* 0x0000001e03087225 */ /* 0x000fc800078e00ff */
[----:B------:R-:W-:Y:S01]  /*11b0*/  IMAD.X R13, RZ, RZ, RZ, P0 ;  /* 0x000000ffff0d7224 */ /* 0x000fe200000e06ff */
[----:B------:R-:W-:Y:S01]  /*11c0*/  IADD3 RZ, P0, R9, R10, RZ ;  /* 0x0000000a09ff7210 */ /* 0x000fe20007f1e0ff */
[----:B------:R-:W-:-:S04]  /*11d0*/  IMAD.MOV.U32 R12, RZ, RZ, R11 ;  /* 0x000000ffff0c7224 */ /* 0x000fc800078e000b */
[----:B------:R-:W-:-:S08]  /*11e0*/  IMAD.WIDE.U32.X R8, R19, R31, R12, P0 ;  /* 0x0000001f13087225 */ /* 0x000fd000000e040c */
.L_x_14:
[----:B0-----:R-:W-:Y:S01]  /*11f0*/  SHF.R.U64 R7, R8, R27, R9 ;  /* 0x0000001b08077219 */ /* 0x001fe20000001209 */
[----:B-1----:R-:W-:Y:S01]  /*1200*/  VIADD R9, R26, 0xffffffff ;  /* 0xffffffff1a097836 */ /* 0x002fe20000000000 */
[----:B------:R-:W-:Y:S01]  /*1210*/  SHF.L.U32 R3, R22, R29, RZ ;  /* 0x0000001d16037219 */ /* 0x000fe200000006ff */
[----:B------:R-:W-:Y:S01]  /*1220*/  @P1 IMAD R21, R25, R24, R6 ;  /* 0x0000001819151224 */ /* 0x000fe200078e0206 */
[----:B------:R-:W-:Y:S01]  /*1230*/  LOP3.LUT R8, R34, R15, RZ, 0xc0, !PT ;  /* 0x0000000f22087212 */ /* 0x000fe200078ec0ff */
[----:B------:R-:W-:Y:S02]  /*1240*/  IMAD.MOV R10, RZ, RZ, -R7 ;  /* 0x000000ffff0a7224 */ /* 0x000fe400078e0a07 */
[----:B------:R-:W-:Y:S02]  /*1250*/  IMAD.MOV.U32 R6, RZ, RZ, 0x1 ;  /* 0x00000001ff067424 */ /* 0x000fe400078e00ff */
[----:B------:R-:W-:Y:S01]  /*1260*/  IMAD R8, R3, R7, R8 ;  /* 0x0000000703087224 */ /* 0x000fe200078e0208 */
[----:B------:R-:W-:Y:S01]  /*1270*/  LOP3.LUT R7, R18, R9, RZ, 0xc0, !PT ;  /* 0x0000000912077212 */ /* 0x000fe200078ec0ff */
[----:B---3--:R-:W-:-:S02]  /*1280*/  IMAD R3, R10, R33, R36 ;  /* 0x000000210a037224 */ /* 0x008fc400078e0224 */
[----:B----4-:R-:W-:Y:S02]  /*1290*/  IMAD R22, R8, R28, R21 ;  /* 0x0000001c08167224 */ /* 0x010fe400078e0215 */
[----:B------:R-:W-:Y:S01]  /*12a0*/  IMAD R7, R3, R26, R7 ;  /* 0x0000001a03077224 */ /* 0x000fe200078e0207 */
[----:B------:R-:W-:Y:S01]  /*12b0*/  PRMT R3, R6, 0x7610, R3 ;  /* 0x0000761006037816 */ /* 0x000fe20000000003 */
[----:B------:R-:W-:-:S03]  /*12c0*/  IMAD.MOV.U32 R19, RZ, RZ, R32 ;  /* 0x000000ffff137224 */ /* 0x000fc600078e0020 */
[----:B------:R-:W-:Y:S02]  /*12d0*/  SEL R18, R7, R22, !P1 ;  /* 0x0000001607127207 */ /* 0x000fe40004800000 */
[----:B------:R-:W-:-:S07]  /*12e0*/  SEL R22, R22, R7, !P1 ;  /* 0x0000000716167207 */ /* 0x000fce0004800000 */
.L_x_12:
[----:B------:R-:W-:Y:S05]  /*12f0*/  @!P3 BRA `(.L_x_15) ;  /* 0x00000000000cb947 */ /* 0x000fea0003800000 */
[----:B------:R-:W-:Y:S01]  /*1300*/  UCGABAR_WAIT ;  /* 0x0000000000007dc7 */ /* 0x000fe20008000000 */
[----:B------:R-:W-:Y:S01]  /*1310*/  CCTL.IVALL ;  /* 0x00000000ff00798f */ /* 0x000fe20002000000 */
[----:B------:R-:W-:Y:S05]  /*1320*/  BRA `(.L_x_16) ;  /* 0x0000000000047947 */ /* 0x000fea0003800000 */
.L_x_15:
[----:B------:R-:W-:Y:S06]  /*1330*/  BAR.SYNC.DEFER_BLOCKING 0x0 ;  /* 0x0000000000007b1d */ /* 0x000fec0000010000 */
.L_x_16:
[----:B------:R-:W-:Y:S05]  /*1340*/  @!P2 BRA `(.L_x_17) ;  /* 0x00000054007ca947 */ /* 0x000fea0003800000 */
[----:B------:R-:W-:-:S13]  /*1350*/  ISETP.GT.U32.AND P0, PT, R35, 0x1, PT ;  /* 0x000000012300780c */ /* 0x000fda0003f04070 */
[----:B------:R-:W-:Y:S05]  /*1360*/  @P0 EXIT ;  /* 0x000000000000094d */ /* 0x000fea0003800000 */
.L_x_18:
[----:B------:R-:W-:-:S08]  /*1370*/  NOP ;  /* 0x0000000000007918 */ /* 0x000fd00000000000 */
[----:B------:R-:W1:Y:S02]  /*1380*/  USETMAXREG.TRY_ALLOC.CTAPOOL UP0, 0xe8 ;  /* 0x000000e8000079c8 */ /* 0x000e640008000600 */
[----:B-1----:R-:W-:-:S13]  /*1390*/  PLOP3.LUT P0, PT, PT, PT, UP0, 0x80, 0x0 ;  /* 0x000000000000781c */ /* 0x002fda0003f0f008 */
[----:B------:R-:W-:Y:S05]  /*13a0*/  @!P0 BRA `(.L_x_18) ;  /* 0xfffffffc00f08947 */ /* 0x000fea000383ffff */
[----:B------:R-:W-:-:S13]  /*13b0*/  LOP3.LUT P0, RZ, R3, 0xff, RZ, 0xc0, !PT ;  /* 0x000000ff03ff7812 */ /* 0x000fda000780c0ff */
[----:B------:R-:W-:Y:S05]  /*13c0*/  @!P0 EXIT ;  /* 0x000000000000894d */ /* 0x000fea0003800000 */
[----:B------:R-:W3:Y:S01]  /*13d0*/  LDL.64 R12, [R1] ;  /* 0x00000000010c7983 */ /* 0x000ee20000100a00 */
[----:B------:R-:W1:Y:S01]  /*13e0*/  S2UR UR4, SR_CgaCtaId ;  /* 0x00000000000479c3 */ /* 0x000e620000008800 */
[CC--:B------:R-:W-:Y:S01]  /*13f0*/  LEA.HI R3, R20.reuse, R5.reuse, RZ, 0x2 ;  /* 0x0000000514037211 */ /* 0x0c0fe200078f10ff */
[----:B------:R-:W-:Y:S01]  /*1400*/  UISETP.LT.AND UP0, UPT, UR40, 0x1, UPT ;  /* 0x000000012800788c */ /* 0x000fe2000bf01270 */
[----:B------:R-:W-:Y:S01]  /*1410*/  LEA.HI R20, R20, R5, RZ, 0x5 ;  /* 0x0000000514147211 */ /* 0x000fe200078f28ff */
[----:B------:R-:W-:Y:S01]  /*1420*/  UIADD3 UR5, UR43, -0x1, URZ ;  /* 0xffffffff2b057890 */ /* 0x000fe2000fffe03f */
[--C-:B------:R-:W-:Y:S01]  /*1430*/  SHF.R.S32.HI R92, RZ, 0x2, R3.reuse ;  /* 0x00000002ff5c7819 */ /* 0x100fe20000011403 */
[----:B------:R-:W-:Y:S01]  /*1440*/  USEL UR42, UR40, 0x1, UP0 ;  /* 0x00000001282a7887 */ /* 0x000fe20008000000 */
[----:B------:R-:W-:Y:S01]  /*1450*/  SHF.R.S32.HI R7, RZ, 0x1f, R3 ;  /* 0x0000001fff077819 */ /* 0x000fe20000011403 */
[----:B------:R-:W4:Y:S01]  /*1460*/  LDC R97, c[0x0][0x658] ;  /* 0x00019600ff617b82 */ /* 0x000f220000000800 */
[----:B------:R-:W-:Y:S01]  /*1470*/  LOP3.LUT R4, R3, 0xfffffffc, RZ, 0xc0, !PT ;  /* 0xfffffffc03047812 */ /* 0x000fe200078ec0ff */
[----:B------:R-:W-:Y:S01]  /*1480*/  UMOV UR41, 0x400 ;  /* 0x0000040000297882 */ /* 0x000fe20000000000 */
[----:B------:R-:W-:Y:S01]  /*1490*/  LEA.HI R7, R7, R92, RZ, 0x3 ;  /* 0x0000005c07077211 */ /* 0x000fe200078f18ff */
[----:B------:R-:W-:Y:S01]  /*14a0*/  UISETP.NE.AND UP0, UPT, UR5, URZ, UPT ;  /* 0x0000003f0500728c */ /* 0x000fe2000bf05270 */
[----:B------:R-:W-:Y:S01]  /*14b0*/  SHF.R.S32.HI R3, RZ, 0x5, R20 ;  /* 0x00000005ff037819 */ /* 0x000fe20000011414 */
[----:B------:R-:W-:Y:S01]  /*14c0*/  IMAD.IADD R4, R5, 0x1, -R4 ;  /* 0x0000000105047824 */ /* 0x000fe200078e0a04 */
[----:B------:R-:W-:Y:S01]  /*14d0*/  LOP3.LUT R7, R7, 0xfffffff8, RZ, 0xc0, !PT ;  /* 0xfffffff807077812 */ /* 0x000fe200078ec0ff */
[----:B------:R-:W2:Y:S01]  /*14e0*/  LDC.64 R8, c[0x0][0x5c8] ;  /* 0x00017200ff087b82 */ /* 0x000ea20000000a00 */
[----:B------:R-:W-:Y:S01]  /*14f0*/  IMAD.MOV.U32 R6, RZ, RZ, -0x1 ;  /* 0xffffffffff067424 */ /* 0x000fe200078e00ff */
[----:B------:R-:W-:Y:S01]  /*1500*/  ULDC UR6, c[0x0][0x284] ;  /* 0x0000a10000067ab9 */ /* 0x000fe20000000800 */
[----:B0-----:R-:W-:Y:S01]  /*1510*/  IMAD.MOV.U32 R10, RZ, RZ, 0x1 ;  /* 0x00000001ff0a7424 */ /* 0x001fe200078e00ff */
[----:B------:R-:W-:Y:S01]  /*1520*/  LOP3.LUT R104, R23, 0x1, RZ, 0xfc, !PT ;  /* 0x0000000117687812 */ /* 0x000fe200078efcff */
[----:B------:R-:W-:Y:S01]  /*1530*/  IMAD.IADD R92, R92, 0x1, -R7 ;  /* 0x000000015c5c7824 */ /* 0x000fe200078e0a07 */
[----:B------:R-:W-:Y:S01]  /*1540*/  USHF.L.U32 UR45, UR40, 0x1, URZ ;  /* 0x00000001282d7899 */ /* 0x000fe2000800063f */
[----:B------:R-:W-:Y:S01]  /*1550*/  IMAD.SHL.U32 R94, R4, 0x2, RZ ;  /* 0x00000002045e7824 */ /* 0x000fe200078e00ff */
[----:B------:R-:W0:Y:S01]  /*1560*/  LDC R99, c[0x0][0x288] ;  /* 0x0000a200ff637b82 */ /* 0x000e220000000800 */
[----:B-1----:R-:W-:Y:S01]  /*1570*/  ULEA UR41, UR4, UR41, 0x18 ;  /* 0x0000002904297291 */ /* 0x002fe2000f8ec03f */
[--C-:B------:R-:W-:Y:S01]  /*1580*/  SHF.R.S32.HI R93, RZ, 0x1f, R92.reuse ;  /* 0x0000001fff5d7819 */ /* 0x100fe2000001145c */
[----:B------:R-:W-:Y:S01]  /*1590*/  USHF.L.U32 UR4, UR5, 0x3, URZ ;  /* 0x0000000305047899 */ /* 0x000fe2000800063f */
[C---:B------:R-:W-:Y:S01]  /*15a0*/  IMAD R102, R3.reuse, -0x10, -R92 ;  /* 0xfffffff003667824 */ /* 0x040fe200078e0a5c */
[----:B------:R-:W-:Y:S01]  /*15b0*/  USEL UR5, URZ, 0x1, UP0 ;  /* 0x000000013f057887 */ /* 0x000fe20008000000 */
[----:B------:R-:W-:Y:S01]  /*15c0*/  SHF.R.S32.HI R95, RZ, 0x1f, R94 ;  /* 0x0000001fff5f7819 */ /* 0x000fe2000001145e */
[----:B------:R-:W-:Y:S01]  /*15d0*/  UIADD3 UR46, UR41, 0x40, URZ ;  /* 0x00000040292e7890 */ /* 0x000fe2000fffe03f */
[----:B------:R-:W1:Y:S01]  /*15e0*/  LDC R100, c[0x0][0x600] ;  /* 0x00018000ff647b82 */ /* 0x000e620000000800 */
[-C--:B----4-:R-:W-:Y:S01]  /*15f0*/  SHF.L.U32 R6, R6, R97.reuse, RZ ;  /* 0x0000006106067219 */ /* 0x090fe200000006ff */
[----:B------:R-:W-:Y:S01]  /*1600*/  ULOP3.LUT UR4, UR4, 0x8, URZ, 0xc0, !UPT ;  /* 0x0000000804047892 */ /* 0x000fe2000f8ec03f */
[----:B------:R-:W-:Y:S01]  /*1610*/  IMAD.WIDE R92, R3, 0x10, R92 ;  /* 0x00000010035c7825 */ /* 0x000fe200078e025c */
[----:B------:R-:W-:Y:S01]  /*1620*/  SHF.L.U32 R97, R10, R97, RZ ;  /* 0x000000610a617219 */ /* 0x000fe200000006ff */
[----:B------:R-:W-:Y:S01]  /*1630*/  UIADD3 UR42, -UR42, UR40, URZ ;  /* 0x000000282a2a7290 */ /* 0x000fe2000fffe13f */
[----:B------:R-:W-:Y:S01]  /*1640*/  LOP3.LUT R101, RZ, R6, RZ, 0x33, !PT ;  /* 0x00000006ff657212 */ /* 0x000fe200078e33ff */
[----:B------:R-:W-:Y:S01]  /*1650*/  IMAD.U32 R105, RZ, RZ, UR5 ;  /* 0x00000005ff697e24 */ /* 0x000fe2000f8e00ff */
[C---:B--2---:R-:W-:Y:S01]  /*1660*/  SHF.L.U64.HI R96, R8.reuse, 0x3, R9 ;  /* 0x0000000308607819 */ /* 0x044fe20000010209 */
[----:B------:R-:W-:Y:S01]  /*1670*/  IMAD.SHL.U32 R91, R8, 0x8, RZ ;  /* 0x00000008085b7824 */ /* 0x000fe200078e00ff */
[----:B------:R-:W-:Y:S01]  /*1680*/  ULEA UR43, UR43, UR46, 0x3 ;  /* 0x0000002e2b2b7291 */ /* 0x000fe2000f8e183f */
[----:B------:R-:W-:Y:S01]  /*1690*/  VIADD R102, R102, UR6 ;  /* 0x0000000666667c36 */ /* 0x000fe20008000000 */
[----:B------:R-:W-:-:S02]  /*16a0*/  ULOP3.LUT UR47, UR4, 0x8, URZ, 0x3c, !UPT ;  /* 0x00000008042f7892 */ /* 0x000fc4000f8e3c3f */
[----:B------:R-:W-:Y:S01]  /*16b0*/  ULOP3.LUT UR44, UR4, 0x18, URZ, 0x3c, !UPT ;  /* 0x00000018042c7892 */ /* 0x000fe2000f8e3c3f */
[----:B0-----:R-:W-:Y:S02]  /*16c0*/  IMAD R99, R4, -0x2, R99 ;  /* 0xfffffffe04637824 */ /* 0x001fe400078e0263 */
[----:B-1----:R-:W-:Y:S01]  /*16d0*/  VIADD R100, R100, 0xffffffff ;  /* 0xffffffff64647836 */ /* 0x002fe20000000000 */
[----:B---3--:R-:W-:-:S08]  /*16e0*/  SHF.L.U64.HI R98, R12, 0x1, R0 ;  /* 0x000000010c627819 */ /* 0x008fd00000010200 */
.L_x_166:
[----:B------:R-:W-:-:S04]  /*16f0*/  SHF.L.U32 R0, R105, 0x1f, RZ ;  /* 0x0000001f69007819 */ /* 0x000fc800000006ff */
[----:B------:R-:W0:Y:S02]  /*1700*/  SYNCS.PHASECHK.TRANS64.TRYWAIT P0, [UR43+-0x8], R0 ;  /* 0xfffff800ff0075a7 */ /* 0x000e24000800016b */
[----:B01-34-:R-:W-:Y:S05]  /*1710*/  @!P0 BRA `(.L_x_19) ;  /* 0x0000006000688947 */ /* 0x01bfea0003800000 */
.L_x_187:
[----:B------:R-:W-:Y:S02]  /*1720*/  ULDC UR4, c[0x0][0x28c] ;  /* 0x0000a30000047ab9 */ /* 0x000fe40000000800 */
[----:B------:R-:W-:-:S13]  /*1730*/  ISETP.LT.AND P0, PT, RZ, UR4, PT ;  /* 0x00000004ff007c0c */ /* 0x000fda000bf01270 */
[----:B------:R-:W-:Y:S05]  /*1740*/  @P0 BRA `(.L_x_20) ;  /* 0x0000000000400947 */ /* 0x000fea0003800000 */
[----:B0-----:R-:W-:Y:S01]  /*1750*/  MOV R0, 0x0 ;  /* 0x0000000000007802 */ /* 0x001fe20000000f00 */
[----:B------:R-:W-:Y:S01]  /*1760*/  ULDC.64 UR4, c[0x4][0x68] ;  /* 0x01001a0000047ab9 */ /* 0x000fe20000000a00 */
[----:B------:R-:W-:Y:S01]  /*1770*/  ULDC.64 UR6, c[0x4][0x8] ;  /* 0x0100020000067ab9 */ /* 0x000fe20000000a00 */
[----:B------:R-:W-:Y:S01]  /*1780*/  IMAD.U32 R4, RZ, RZ, UR4 ;  /* 0x00000004ff047e24 */ /* 0x000fe2000f8e00ff */
[----:B------:R0:W1:Y:S01]  /*1790*/  LDC.64 R14, c[0x4][R0] ;  /* 0x01000000000e7b82 */ /* 0x0000620000000a00 */
[----:B------:R-:W-:Y:S01]  /*17a0*/  IMAD.U32 R5, RZ, RZ, UR5 ;  /* 0x00000005ff057e24 */ /* 0x000fe2000f8e00ff */
[----:B------:R-:W-:Y:S01]  /*17b0*/  ULDC.64 UR4, c[0x4][0x70] ;  /* 0x01001c0000047ab9 */ /* 0x000fe20000000a00 */
[----:B------:R-:W-:Y:S02]  /*17c0*/  IMAD.U32 R10, RZ, RZ, UR6 ;  /* 0x00000006ff0a7e24 */ /* 0x000fe4000f8e00ff */
[----:B------:R-:W-:Y:S02]  /*17d0*/  IMAD.U32 R6, RZ, RZ, UR4 ;  /* 0x00000004ff067e24 */ /* 0x000fe4000f8e00ff */
[----:B------:R-:W-:-:S02]  /*17e0*/  IMAD.U32 R7, RZ, RZ, UR5 ;  /* 0x00000005ff077e24 */ /* 0x000fc4000f8e00ff */
[----:B------:R-:W-:Y:S02]  /*17f0*/  IMAD.U32 R11, RZ, RZ, UR7 ;  /* 0x00000007ff0b7e24 */ /* 0x000fe4000f8e00ff */
[----:B------:R-:W-:Y:S02]  /*1800*/  IMAD.MOV.U32 R8, RZ, RZ, 0x1e1 ;  /* 0x000001e1ff087424 */ /* 0x000fe400078e00ff */
[----:B------:R-:W-:Y:S02]  /*1810*/  IMAD.MOV.U32 R12, RZ, RZ, 0x1 ;  /* 0x00000001ff0c7424 */ /* 0x000fe400078e00ff */
[----:B0-----:R-:W-:-:S07]  /*1820*/  IMAD.MOV.U32 R13, RZ, RZ, RZ ;  /* 0x000000ffff0d7224 */ /* 0x001fce00078e00ff */
[----:B------:R-:W-:-:S07]  /*1830*/  LEPC R20, `(.L_x_20) ;  /* 0x000000001014794e */ /* 0x000fce0000000000 */
[----:B-1---5:R-:W-:Y:S05]  /*1840*/  CALL.ABS.NOINC R14 ;  /* 0x000000000e007343 */ /* 0x022fea0003c00000 */
.L_x_20:
[----:B------:R-:W-:-:S13]  /*1850*/  ISETP.NE.AND P0, PT, R104, 0x3, PT ;  /* 0x000000036800780c */ /* 0x000fda0003f05270 */
[----:B------:R-:W-:Y:S05]  /*1860*/  @!P0 BRA `(.L_x_21) ;  /* 0x0000000000048947 */ /* 0x000fea0003800000 */
[----:B------:R-:W-:Y:S01]  /*1870*/  BPT.TRAP 0x1 ;  /* 0x000000040000795c */ /* 0x000fe20000300000 */
.L_x_21:
[----:B0-----:R-:W-:Y:S02]  /*1880*/  IMAD.U32 R3, RZ, RZ, UR38 ;  /* 0x00000026ff037e24 */ /* 0x001fe4000f8e00ff */
[----:B------:R-:W-:-:S03]  /*1890*/  IMAD.U32 R0, RZ, RZ, UR39 ;  /* 0x00000027ff007e24 */ /* 0x000fc6000f8e00ff */
[----:B------:R-:W-:Y:S02]  /*18a0*/  LEA R3, R3, UR41, 0x3 ;  /* 0x0000002903037c11 */ /* 0x000fe4000f8e18ff */
[----:B------:R-:W-:-:S04]  /*18b0*/  SHF.L.U32 R0, R0, 0x1f, RZ ;  /* 0x0000001f00007819 */ /* 0x000fc800000006ff */
[----:B------:R0:W1:Y:S01]  /*18c0*/  SYNCS.PHASECHK.TRANS64.TRYWAIT P1, [R3+URZ], R0 ;  /* 0x00000000030075a7 */ /* 0x000062000802017f */
[----:B------:R-:W-:Y:S05]  /*18d0*/  @!P0 BRA `(.L_x_22) ;  /* 0x0000000000048947 */ /* 0x000fea0003800000 */
[----:B------:R-:W-:Y:S01]  /*18e0*/  BPT.TRAP 0x1 ;  /* 0x000000040000795c */ /* 0x000fe20000300000 */
.L_x_22:
[----:B------:R-:W-:-:S05]  /*18f0*/  IMAD.U32 R4, RZ, RZ, UR42 ;  /* 0x0000002aff047e24 */ /* 0x000fca000f8e00ff */
[----:B------:R-:W-:Y:S01]  /*1900*/  ISETP.GE.AND P2, PT, R4, 0x1, PT ;  /* 0x000000010400780c */ /* 0x000fe20003f46270 */
[----:B-1----:R-:W-:-:S12]  /*1910*/  @P1 BRA `(.L_x_23) ;  /* 0x0000000000081947 */ /* 0x002fd80003800000 */
[----:B------:R-:W1:Y:S02]  /*1920*/  SYNCS.PHASECHK.TRANS64.TRYWAIT P1, [R3+URZ], R0 ;  /* 0x00000000030075a7 */ /* 0x000e64000802017f */
[----:B-1----:R-:W-:Y:S05]  /*1930*/  @!P1 BRA `(.L_x_24) ;  /* 0x0000005c00f89947 */ /* 0x002fea0003800000 */
.L_x_23:
[----:B------:R-:W-:Y:S05]  /*1940*/  WARPSYNC.ALL ;  /* 0x0000000000007948 */ /* 0x000fea0003800000 */
[----:B------:R-:W-:Y:S01]  /*1950*/  UIADD3 UR4, UR41, 0x100, URZ ;  /* 0x0000010029047890 */ /* 0x000fe2000fffe03f */
[----:B------:R-:W-:Y:S01]  /*1960*/  WARPGROUP.ARRIVE ;  /* 0x00000000000079c5 */ /* 0x000fe20000000000 */
[----:B------:R-:W-:Y:S02]  /*1970*/  UIADD3 UR5, UR41, 0x6100, URZ ;  /* 0x0000610029057890 */ /* 0x000fe4000fffe03f */
[----:B------:R-:W-:Y:S02]  /*1980*/  USHF.R.U32.HI UR4, URZ, 0x4, UR4 ;  /* 0x000000043f047899 */ /* 0x000fe40008011604 */
[----:B------:R-:W-:-:S02]  /*1990*/  USHF.R.U32.HI UR5, URZ, 0x4, UR5 ;  /* 0x000000043f057899 */ /* 0x000fc40008011605 */
[----:B------:R-:W-:Y:S02]  /*19a0*/  ULOP3.LUT UR4, UR4, 0x3fff, URZ, 0xc0, !UPT ;  /* 0x00003fff04047892 */ /* 0x000fe4000f8ec03f */
[----:B------:R-:W-:Y:S02]  /*19b0*/  ULOP3.LUT UR5, UR5, 0x3fff, URZ, 0xc0, !UPT ;  /* 0x00003fff05057892 */ /* 0x000fe4000f8ec03f */
[----:B------:R-:W-:Y:S02]  /*19c0*/  ULOP3.LUT UR8, UR4, 0x10000, URZ, 0xfc, !UPT ;  /* 0x0001000004087892 */ /* 0x000fe4000f8efc3f */
[----:B------:R-:W-:Y:S02]  /*19d0*/  ULOP3.LUT UR9, UR5, 0x10000, URZ, 0xfc, !UPT ;  /* 0x0001000005097892 */ /* 0x000fe4000f8efc3f */
[----:B------:R-:W-:Y:S02]  /*19e0*/  ULEA UR10, UR38, UR8, 0x9 ;  /* 0x00000008260a7291 */ /* 0x000fe4000f8e483f */
[----:B------:R-:W-:Y:S01]  /*19f0*/  ULEA UR11, UR38, UR9, 0xa ;  /* 0x00000009260b7291 */ /* 0x000fe2000f8e503f */
[----:B------:R-:W-:Y:S01]  /*1a00*/  UMOV UR5, 0x40000040 ;  /* 0x4000004000057882 */ /* 0x000fe20000000000 */
[----:B------:R-:W-:-:S03]  /*1a10*/  UMOV UR7, 0x40000040 ;  /* 0x4000004000077882 */ /* 0x000fc60000000000 */
[----:B------:R-:W-:Y:S02]  /*1a20*/  UMOV UR4, UR10 ;  /* 0x0000000a00047c82 */ /* 0x000fe40008000000 */
[----:B------:R-:W-:Y:S02]  /*1a30*/  UMOV UR6, UR11 ;  /* 0x0000000b00067c82 */ /* 0x000fe40008000000 */
[----:B------:R-:W-:Y:S01]  /*1a40*/  HGMMA.64x128x8.F32.TF32 R24, gdesc[UR4], RZ, !UPT, gsb0 ;  /* 0x05e00000041879f0 */ /* 0x000fe2000c0028ff */
[----:B------:R-:W-:Y:S02]  /*1a50*/  UIADD3 UR4, UR10, 0x2, URZ ;  /* 0x000000020a047890 */ /* 0x000fe4000fffe03f */
[----:B------:R-:W-:Y:S01]  /*1a60*/  UIADD3 UR6, UR11, 0x2, URZ ;  /* 0x000000020b067890 */ /* 0x000fe2000fffe03f */
[----:B------:R-:W-:Y:S01]  /*1a70*/  UMOV UR5, 0x40000040 ;  /* 0x4000004000057882 */ /* 0x000fe20000000000 */
[----:B------:R-:W-:Y:S01]  /*1a80*/  UMOV UR7, 0x40000040 ;  /* 0x4000004000077882 */ /* 0x000fe20000000000 */
[----:B------:R-:W-:-:S02]  /*1a90*/  WARPGROUP.DEPBAR.LE gsb0, 0x0 ;  /* 0x00008000000079c5 */ /* 0x000fc40000010000 */
[----:B------:R-:W-:-:S06]  /*1aa0*/  WARPGROUP.ARRIVE ;  /* 0x00000000000079c5 */ /* 0x000fcc0000000000 */
[----:B------:R-:W-:Y:S01]  /*1ab0*/  HGMMA.64x128x8.F32.TF32 R24, gdesc[UR4], R24, gsb0 ;  /* 0x05e00000041879f0 */ /* 0x000fe20008002818 */
[----:B------:R-:W-:Y:S02]  /*1ac0*/  UIADD3 UR4, UR10, 0x4, URZ ;  /* 0x000000040a047890 */ /* 0x000fe4000fffe03f */
[----:B------:R-:W-:Y:S01]  /*1ad0*/  UIADD3 UR6, UR11, 0x4, URZ ;  /* 0x000000040b067890 */ /* 0x000fe2000fffe03f */
[----:B------:R-:W-:Y:S01]  /*1ae0*/  UMOV UR5, 0x40000040 ;  /* 0x4000004000057882 */ /* 0x000fe20000000000 */
[----:B------:R-:W-:Y:S01]  /*1af0*/  UMOV UR7, 0x40000040 ;  /* 0x4000004000077882 */ /* 0x000fe20000000000 */
[----:B------:R-:W-:Y:S02]  /*1b00*/  WARPGROUP.DEPBAR.LE gsb0, 0x0 ;  /* 0x00008000000079c5 */ /* 0x000fe40000010000 */
        /* <DEDUP_REMOVED lines=8> */
[----:B------:R-:W-:Y:S03]  /*1b90*/  HGMMA.64x128x8.F32.TF32 R24, gdesc[UR4], R24, gsb0 ;  /* 0x05e00000041879f0 */ /* 0x000fe60008002818 */
[----:B------:R-:W-:Y:S02]  /*1ba0*/  WARPGROUP.DEPBAR.LE gsb0, 0x0 ;  /* 0x00008000000079c5 */ /* 0x000fe40000010000 */
[----:B------:R-:W-:Y:S05]  /*1bb0*/  @!P2 BRA `(.L_x_25) ;  /* 0x000000040014a947 */ /* 0x000fea0003800000 */
[----:B------:R-:W-:Y:S01]  /*1bc0*/  UIADD3 UR4, UR38, 0x1, URZ ;  /* 0x0000000126047890 */ /* 0x000fe2000fffe03f */
[----:B01----:R-:W-:Y:S02]  /*1bd0*/  IMAD.U32 R0, RZ, RZ, UR42 ;  /* 0x0000002aff007e24 */ /* 0x003fe4000f8e00ff */
[----:B------:R-:W-:Y:S01]  /*1be0*/  IMAD.U32 R3, RZ, RZ, UR38 ;  /* 0x00000026ff037e24 */ /* 0x000fe2000f8e00ff */
[----:B------:R-:W-:-:S04]  /*1bf0*/  UISETP.NE.AND UP0, UPT, UR4, 0x3, UPT ;  /* 0x000000030400788c */ /* 0x000fc8000bf05270 */
[----:B------:R-:W-:Y:S02]  /*1c00*/  USEL UR5, URZ, 0x1, UP0 ;  /* 0x000000013f057887 */ /* 0x000fe40008000000 */
[----:B------:R-:W-:Y:S02]  /*1c10*/  USEL UR10, UR4, URZ, UP0 ;  /* 0x0000003f040a7287 */ /* 0x000fe40008000000 */
[----:B------:R-:W-:-:S06]  /*1c20*/  ULOP3.LUT UR5, UR39, UR5, URZ, 0x3c, !UPT ;  /* 0x0000000527057292 */ /* 0x000fcc000f8e3c3f */
[----:B------:R-:W-:-:S07]  /*1c30*/  IMAD.U32 R6, RZ, RZ, UR5 ;  /* 0x00000005ff067e24 */ /* 0x000fce000f8e00ff */
.L_x_32:
[----:B------:R-:W-:Y:S05]  /*1c40*/  @!P0 BRA `(.L_x_26) ;  /* 0x0000000000048947 */ /* 0x000fea0003800000 */
[----:B------:R-:W-:Y:S01]  /*1c50*/  BPT.TRAP 0x1 ;  /* 0x000000040000795c */ /* 0x000fe20000300000 */
.L_x_26:
[----:B------:R-:W-:Y:S01]  /*1c60*/  ULEA UR4, UR10, UR41, 0x3 ;  /* 0x000000290a047291 */ /* 0x000fe2000f8e183f */
[----:B------:R-:W-:-:S08]  /*1c70*/  SHF.L.U32 R4, R6, 0x1f, RZ ;  /* 0x0000001f06047819 */ /* 0x000fd000000006ff */
[----:B------:R0:W1:Y:S01]  /*1c80*/  SYNCS.PHASECHK.TRANS64.TRYWAIT P1, [UR4], R4 ;  /* 0x00000004ff0075a7 */ /* 0x0000620008020144 */
[----:B------:R-:W-:Y:S05]  /*1c90*/  @!P0 BRA `(.L_x_27) ;  /* 0x0000000000048947 */ /* 0x000fea0003800000 */
[----:B------:R-:W-:Y:S01]  /*1ca0*/  BPT.TRAP 0x1 ;  /* 0x000000040000795c */ /* 0x000fe20000300000 */
.L_x_27:
[----:B-1----:R-:W-:Y:S05]  /*1cb0*/  @P1 BRA `(.L_x_28) ;  /* 0x0000000000081947 */ /* 0x002fea0003800000 */
[----:B------:R-:W1:Y:S02]  /*1cc0*/  SYNCS.PHASECHK.TRANS64.TRYWAIT P1, [UR4], R4 ;  /* 0x00000004ff0075a7 */ /* 0x000e640008020144 */
[----:B-1----:R-:W-:Y:S05]  /*1cd0*/  @!P1 BRA `(.L_x_29) ;  /* 0x0000005c00249947 */ /* 0x002fea0003800000 */
.L_x_28:
[----:B------:R-:W-:Y:S01]  /*1ce0*/  ULEA UR11, UR10, UR8, 0x9 ;  /* 0x000000080a0b7291 */ /* 0x000fe2000f8e483f */
[----:B------:R-:W-:Y:S01]  /*1cf0*/  WARPGROUP.ARRIVE ;  /* 0x00000000000079c5 */ /* 0x000fe20000000000 */
[----:B------:R-:W-:Y:S01]  /*1d00*/  ULEA UR12, UR10, UR9, 0xa ;  /* 0x000000090a0c7291 */ /* 0x000fe2000f8e503f */
[----:B------:R-:W-:Y:S01]  /*1d10*/  UMOV UR5, 0x40000040 ;  /* 0x4000004000057882 */ /* 0x000fe20000000000 */
[----:B------:R-:W-:-:S03]  /*1d20*/  UMOV UR7, 0x40000040 ;  /* 0x4000004000077882 */ /* 0x000fc60000000000 */
[----:B------:R-:W-:Y:S02]  /*1d30*/  UMOV UR4, UR11 ;  /* 0x0000000b00047c82 */ /* 0x000fe40008000000 */
[----:B------:R-:W-:Y:S02]  /*1d40*/  UMOV UR6, UR12 ;  /* 0x0000000c00067c82 */ /* 0x000fe40008000000 */
[----:B------:R-:W-:Y:S01]  /*1d50*/  HGMMA.64x128x8.F32.TF32 R24, gdesc[UR4], R24, gsb0 ;  /* 0x05e00000041879f0 */ /* 0x000fe20008002818 */
        /* <DEDUP_REMOVED lines=23> */
[----:B------:R-:W-:Y:S01]  /*1ed0*/  BPT.TRAP 0x1 ;  /* 0x000000040000795c */ /* 0x000fe20000300000 */
.L_x_30:
[----:B------:R-:W-:-:S13]  /*1ee0*/  ISETP.NE.AND P1, PT, R103, RZ, PT ;  /* 0x000000ff6700720c */ /* 0x000fda0003f25270 */
[----:B01----:R-:W-:-:S05]  /*1ef0*/  @P1 LEA R4, R3, UR41, 0x3 ;  /* 0x0000002903041c11 */ /* 0x003fca000f8e18ff */
[----:B------:R-:W-:-:S05]  /*1f00*/  @P1 VIADD R5, R4, 0x18 ;  /* 0x0000001804051836 */ /* 0x000fca0000000000 */
[----:B------:R-:W-:-:S04]  /*1f10*/  @P1 PRMT R5, R88, 0x654, R5 ;  /* 0x0000065458051816 */ /* 0x000fc80000000005 */
[----:B------:R0:W-:Y:S01]  /*1f20*/  @P1 SYNCS.ARRIVE.TRANS64.RED.A1T0 RZ, [R5+URZ], RZ ;  /* 0x000000ff05ff19a7 */ /* 0x0001e2000810043f */
[----:B------:R-:W-:-:S13]  /*1f30*/  ISETP.GT.U32.AND P1, PT, R23, 0x1, PT ;  /* 0x000000011700780c */ /* 0x000fda0003f24070 */
[----:B0-----:R-:W-:Y:S05]  /*1f40*/  @P1 BRA `(.L_x_31) ;  /* 0x0000000000041947 */ /* 0x001fea0003800000 */
[----:B------:R-:W-:Y:S01]  /*1f50*/  BPT.TRAP 0x1 ;  /* 0x000000040000795c */ /* 0x000fe20000300000 */
.L_x_31:
[----:B------:R-:W-:Y:S01]  /*1f60*/  UIADD3 UR10, UR10, 0x1, URZ ;  /* 0x000000010a0a7890 */ /* 0x000fe2000fffe03f */
[C---:B------:R-:W-:Y:S01]  /*1f70*/  ISETP.GT.AND P2, PT, R0.reuse, 0x1, PT ;  /* 0x000000010000780c */ /* 0x040fe20003f44270 */
[----:B------:R-:W-:Y:S02]  /*1f80*/  VIADD R3, R3, 0x1 ;  /* 0x0000000103037836 */ /* 0x000fe40000000000 */
[----:B------:R-:W-:Y:S01]  /*1f90*/  UISETP.NE.AND UP0, UPT, UR10, 0x3, UPT ;  /* 0x000000030a00788c */ /* 0x000fe2000bf05270 */
[----:B------:R-:W-:Y:S02]  /*1fa0*/  VIADD R0, R0, 0xffffffff ;  /* 0xffffffff00007836 */ /* 0x000fe40000000000 */
[C---:B------:R-:W-:Y:S01]  /*1fb0*/  ISETP.NE.AND P1, PT, R3.reuse, 0x3, PT ;  /* 0x000000030300780c */ /* 0x040fe20003f25270 */
[----:B------:R-:W-:Y:S02]  /*1fc0*/  USEL UR4, URZ, 0x1, UP0 ;  /* 0x000000013f047887 */ /* 0x000fe40008000000 */
[----:B------:R-:W-:Y:S01]  /*1fd0*/  USEL UR10, UR10, URZ, UP0 ;  /* 0x0000003f0a0a7287 */ /* 0x000fe20008000000 */
[----:B------:R-:W-:-:S03]  /*1fe0*/  SEL R3, R3, RZ, P1 ;  /* 0x000000ff03037207 */ /* 0x000fc60000800000 */
[----:B------:R-:W-:Y:S01]  /*1ff0*/  LOP3.LUT R6, R6, UR4, RZ, 0x3c, !PT ;  /* 0x0000000406067c12 */ /* 0x000fe2000f8e3cff */
[----:B------:R-:W-:Y:S07]  /*2000*/  @P2 BRA `(.L_x_32) ;  /* 0xfffffffc000c2947 */ /* 0x000fee000383ffff */
.L_x_25:
[----:B01----:R-:W0:Y:S01]  /*2010*/  LDC R0, c[0x0][0x28c] ;  /* 0x0000a300ff007b82 */ /* 0x003e220000000800 */
[----:B------:R-:W-:-:S04]  /*2020*/  IMAD.U32 R3, RZ, RZ, UR47 ;  /* 0x0000002fff037e24 */ /* 0x000fc8000f8e00ff */
[----:B------:R1:W-:Y:S01]  /*2030*/  SYNCS.ARRIVE.TRANS64.A1T0 RZ, [R3+UR46], RZ ;  /* 0x000000ff03ff79a7 */ /* 0x0003e2000810002e */
[----:B0-----:R-:W-:-:S13]  /*2040*/  ISETP.GE.AND P1, PT, R0, 0x1, PT ;  /* 0x000000010000780c */ /* 0x001fda0003f26270 */
[----:B-1----:R-:W-:Y:S05]  /*2050*/  @!P1 BRA `(.L_x_33) ;  /* 0x0000000000449947 */ /* 0x002fea0003800000 */
[----:B------:R-:W-:Y:S05]  /*2060*/  @!P0 BRA `(.L_x_34) ;  /* 0x0000000000048947 */ /* 0x000fea0003800000 */
[----:B------:R-:W-:Y:S01]  /*2070*/  BPT.TRAP 0x1 ;  /* 0x000000040000795c */ /* 0x000fe20000300000 */
.L_x_34:
[----:B------:R-:W-:-:S13]  /*2080*/  ISETP.NE.AND P0, PT, R103, RZ, PT ;  /* 0x000000ff6700720c */ /* 0x000fda0003f05270 */
[----:B------:R-:W-:-:S05]  /*2090*/  VOTEU.ANY UP0, P0 ;  /* 0x00000000003f7886 */ /* 0x000fca0000000100 */
[----:B------:R-:W-:-:S06]  /*20a0*/  @UP0 UIADD3 UR4, UR38, UR42, URZ ;  /* 0x0000002a26040290 */ /* 0x000fcc000fffe03f */
[----:B------:R-:W-:Y:S02]  /*20b0*/  IMAD.U32 R4, RZ, RZ, UR4 ;  /* 0x00000004ff047e24 */ /* 0x000fe4000f8e00ff */
[----:B------:R-:W-:Y:S02]  /*20c0*/  IMAD.U32 R3, RZ, RZ, UR4 ;  /* 0x00000004ff037e24 */ /* 0x000fe4000f8e00ff */
[----:B------:R-:W-:-:S05]  /*20d0*/  @P0 IMAD.WIDE.U32 R4, R4, -0x55555555, RZ ;  /* 0xaaaaaaab04040825 */ /* 0x000fca00078e00ff */
[----:B------:R-:W-:-:S05]  /*20e0*/  @P0 SHF.R.U32.HI R0, RZ, 0x1, R5 ;  /* 0x00000001ff000819 */ /* 0x000fca0000011605 */
[----:B------:R-:W-:-:S05]  /*20f0*/  @P0 IMAD R0, R0, -0x3, R3 ;  /* 0xfffffffd00000824 */ /* 0x000fca00078e0203 */
[----:B------:R-:W-:-:S05]  /*2100*/  @P0 LEA R0, R0, UR41, 0x3 ;  /* 0x0000002900000c11 */ /* 0x000fca000f8e18ff */
[----:B------:R-:W-:-:S05]  /*2110*/  @P0 VIADD R3, R0, 0x18 ;  /* 0x0000001800030836 */ /* 0x000fca0000000000 */
[----:B------:R-:W-:-:S04]  /*2120*/  @P0 PRMT R3, R88, 0x654, R3 ;  /* 0x0000065458030816 */ /* 0x000fc80000000003 */
[----:B------:R0:W-:Y:S01]  /*2130*/  @P0 SYNCS.ARRIVE.TRANS64.RED.A1T0 RZ, [R3+URZ], RZ ;  /* 0x000000ff03ff09a7 */ /* 0x0001e2000810043f */
[----:B------:R-:W-:-:S13]  /*2140*/  ISETP.GT.U32.AND P0, PT, R23, 0x1, PT ;  /* 0x000000011700780c */ /* 0x000fda0003f04070 */
[----:B0-----:R-:W-:Y:S05]  /*2150*/  @P0 BRA `(.L_x_33) ;  /* 0x0000000000040947 */ /* 0x001fea0003800000 */
[----:B------:R-:W-:Y:S01]  /*2160*/  BPT.TRAP 0x1 ;  /* 0x000000040000795c */ /* 0x000fe20000300000 */
.L_x_33:
[----:B------:R-:W-:Y:S01]  /*2170*/  SHF.L.U32 R0, R105, 0x1f, RZ ;  /* 0x0000001f69007819 */ /* 0x000fe200000006ff */
[----:B------:R-:W-:Y:S01]  /*2180*/  UIADD3 UR38, UR38, UR45, URZ ;  /* 0x0000002d26267290 */ /* 0x000fe2000fffe03f */
[----:B------:R-:W-:Y:S01]  /*2190*/  SHF.R.S32.HI R11, RZ, 0x1f, R19 ;  /* 0x0000001fff0b7819 */ /* 0x000fe20000011413 */
[----:B------:R-:W-:Y:S01]  /*21a0*/  UISETP.GE.U32.AND UP1, UPT, UR45, 0x3, UPT ;  /* 0x000000032d00788c */ /* 0x000fe2000bf26070 */
[----:B------:R-:W0:Y:S01]  /*21b0*/  SYNCS.PHASECHK.TRANS64.TRYWAIT P0, [UR43+0x8], R0 ;  /* 0x00000800ff0075a7 */ /* 0x000e22000800016b */
[----:B------:R-:W-:-:S04]  /*21c0*/  UISETP.GT.U32.AND UP0, UPT, UR38, 0x2, UPT ;  /* 0x000000022600788c */ /* 0x000fc8000bf04070 */
[----:B------:R-:W-:-:S04]  /*21d0*/  UISETP.LT.U32.AND UP0, UPT, UR45, 0x3, UP0 ;  /* 0x000000032d00788c */ /* 0x000fc80008701070 */
[----:B------:R-:W-:Y:S02]  /*21e0*/  USEL UR6, URZ, 0x1, !UP0 ;  /* 0x000000013f067887 */ /* 0x000fe4000c000000 */
[----:B------:R-:W-:Y:S02]  /*21f0*/  @UP1 UIMAD.WIDE.U32 UR4, UR38, -0x55555555, URZ ;  /* 0xaaaaaaab260418a5 */ /* 0x000fe4000f8e003f */
[----:B------:R-:W-:Y:S02]  /*2200*/  ULOP3.LUT UR39, UR39, UR6, URZ, 0x3c, !UPT ;  /* 0x0000000627277292 */ /* 0x000fe4000f8e3c3f */
[----:B------:R-:W-:-:S04]  /*2210*/  @UP1 USHF.R.U32.HI UR4, URZ, 0x1, UR5 ;  /* 0x000000013f041899 */ /* 0x000fc80008011605 */
[----:B------:R-:W-:Y:S01]  /*2220*/  @UP1 ULOP3.LUT UR39, UR39, 0x1, UR4, 0x78, !UPT ;  /* 0x0000000127271892 */ /* 0x000fe2000f8e7804 */
[----:B0-----:R-:W-:Y:S11]  /*2230*/  @!P0 BRA `(.L_x_35) ;  /* 0x0000005400e48947 */ /* 0x001ff60003800000 */
.L_x_188:
[----:B------:R-:W-:Y:S01]  /*2240*/  IMAD.SHL.U32 R7, R22, 0x40, RZ ;  /* 0x0000004016077824 */ /* 0x000fe200078e00ff */
[----:B------:R-:W-:Y:S01]  /*2250*/  ULDC UR6, c[0x0][0x284] ;  /* 0x0000a10000067ab9 */ /* 0x000fe20000000800 */
[----:B------:R-:W-:Y:S01]  /*2260*/  IMAD.SHL.U32 R12, R18, 0x80, RZ ;  /* 0x00000080120c7824 */ /* 0x000fe200078e00ff */
[----:B------:R-:W-:Y:S01]  /*2270*/  ULDC.64 UR4, c[0x0][0x5d0] ;  /* 0x0001740000047ab9 */ /* 0x000fe20000000a00 */
[----:B------:R-:W-:Y:S01]  /*2280*/  IMAD.WIDE R20, R22, 0x40, R92 ;  /* 0x0000004016147825 */ /* 0x000fe200078e025c */
[----:B------:R-:W-:Y:S01]  /*2290*/  ISETP.GE.AND P0, PT, R7, UR6, PT ;  /* 0x0000000607007c0c */ /* 0x000fe2000bf06270 */
[----:B------:R-:W-:Y:S01]  /*22a0*/  ULDC UR6, c[0x0][0x288] ;  /* 0x0000a20000067ab9 */ /* 0x000fe20000000800 */
[----:B------:R-:W-:Y:S01]  /*22b0*/  SHF.R.S32.HI R13, RZ, 0x1f, R12 ;  /* 0x0000001fff0d7819 */ /* 0x000fe2000001140c */
[----:B0-----:R-:W-:Y:S01]  /*22c0*/  IMAD R0, R11, UR4, RZ ;  /* 0x000000040b007c24 */ /* 0x001fe2000f8e02ff */
[----:B------:R-:W-:Y:S01]  /*22d0*/  ISETP.GE.OR P0, PT, R12, UR6, P0 ;  /* 0x000000060c007c0c */ /* 0x000fe20008706670 */
[----:B------:R-:W-:-:S04]  /*22e0*/  IMAD.WIDE.U32 R4, R19, UR4, R94 ;  /* 0x0000000413047c25 */ /* 0x000fc8000f8e005e */
[----:B------:R-:W-:Y:S01]  /*22f0*/  IMAD R3, R19, UR5, R0 ;  /* 0x0000000513037c24 */ /* 0x000fe2000f8e0200 */
[----:B------:R-:W-:Y:S01]  /*2300*/  IADD3 R4, P1, R12, R4, RZ ;  /* 0x000000040c047210 */ /* 0x000fe20007f3e0ff */
[----:B------:R-:W-:Y:S02]  /*2310*/  ULDC.64 UR4, c[0x0][0x5c8] ;  /* 0x0001720000047ab9 */ /* 0x000fe40000000a00 */
[----:B------:R-:W-:Y:S01]  /*2320*/  IMAD R9, R21, UR4, RZ ;  /* 0x0000000415097c24 */ /* 0x000fe2000f8e02ff */
[----:B------:R-:W-:-:S03]  /*2330*/  IADD3.X R5, R13, R5, R3, P1, !PT ;  /* 0x000000050d057210 */ /* 0x000fc60000ffe403 */
[C---:B------:R-:W-:Y:S02]  /*2340*/  IMAD R9, R20.reuse, UR5, R9 ;  /* 0x0000000514097c24 */ /* 0x040fe4000f8e0209 */
[----:B------:R-:W-:Y:S01]  /*2350*/  IMAD.WIDE.U32 R106, R20, UR4, R4 ;  /* 0x00000004146a7c25 */ /* 0x000fe2000f8e0004 */
[----:B------:R-:W-:Y:S06]  /*2360*/  @P0 BRA `(.L_x_36) ;  /* 0x0000003c00d80947 */ /* 0x000fec0003800000 */
[----:B-----5:R-:W-:Y:S01]  /*2370*/  FSETP.NEU.AND P0, PT, R90, RZ, PT ;  /* 0x000000ff5a00720b */ /* 0x020fe20003f0d000 */
[----:B------:R-:W-:Y:S01]  /*2380*/  IMAD.IADD R3, R99, 0x1, -R12 ;  /* 0x0000000163037824 */ /* 0x000fe200078e0a0c */
[----:B------:R-:W-:Y:S01]  /*2390*/  BSSY B0, `(.L_x_36) ;  /* 0x00003f3000007945 */ /* 0x000fe20003800000 */
[----:B------:R-:W-:Y:S02]  /*23a0*/  IMAD.IADD R0, R102, 0x1, -R7 ;  /* 0x0000000166007824 */ /* 0x000fe400078e0a07 */
[----:B------:R-:W-:Y:S01]  /*23b0*/  IMAD.IADD R115, R107, 0x1, R9 ;  /* 0x000000016b737824 */ /* 0x000fe200078e0209 */
[----:B------:R-:W-:-:S04]  /*23c0*/  ISETP.GT.AND P2, PT, R3, RZ, PT ;  /* 0x000000ff0300720c */ /* 0x000fc80003f44270 */
[----:B------:R-:W-:-:S03]  /*23d0*/  ISETP.GT.AND P3, PT, R0, RZ, P2 ;  /* 0x000000ff0000720c */ /* 0x000fc60001764270 */
[----:B------:R-:W-:Y:S10]  /*23e0*/  @!P0 BRA `(.L_x_37) ;  /* 0x0000002c001c8947 */ /* 0x000ff40003800000 */
[----:B------:R-:W0:Y:S01]  /*23f0*/  LDC.64 R108, c[0x0][0x5b8] ;  /* 0x00016e00ff6c7b82 */ /* 0x000e220000000a00 */
[----:B------:R-:W-:-:S07]  /*2400*/  ULDC.64 UR4, c[0x0][0x5c0] ;  /* 0x0001700000047ab9 */ /* 0x000fce0000000a00 */
[----:B------:R-:W1:Y:S08]  /*2410*/  LDC.64 R110, c[0x0][0x5b0] ;  /* 0x00016c00ff6e7b82 */ /* 0x000e700000000a00 */
[----:B------:R-:W2:Y:S01]  /*2420*/  LDC.64 R112, c[0x0][0x5a8] ;  /* 0x00016a00ff707b82 */ /* 0x000ea20000000a00 */
[-C--:B0-----:R-:W-:Y:S02]  /*2430*/  IMAD R6, R11, R108.reuse, RZ ;  /* 0x0000006c0b067224 */ /* 0x081fe400078e02ff */
[----:B------:R-:W-:-:S04]  /*2440*/  IMAD.WIDE.U32 R4, R19, R108, R94 ;  /* 0x0000006c13047225 */ /* 0x000fc800078e005e */
[----:B------:R-:W-:Y:S01]  /*2450*/  IMAD R107, R19, R109, R6 ;  /* 0x0000006d136b7224 */ /* 0x000fe200078e0206 */
[----:B------:R-:W-:Y:S01]  /*2460*/  IADD3 R6, P0, R12, R4, RZ ;  /* 0x000000040c067210 */ /* 0x000fe20007f1e0ff */
[----:B-1----:R-:W-:-:S03]  /*2470*/  IMAD R4, R21, R110, RZ ;  /* 0x0000006e15047224 */ /* 0x002fc600078e02ff */
[----:B------:R-:W-:Y:S01]  /*2480*/  IADD3.X R7, R13, R5, R107, P0, !PT ;  /* 0x000000050d077210 */ /* 0x000fe200007fe46b */
[C---:B------:R-:W-:Y:S02]  /*2490*/  IMAD R21, R20.reuse, R111, R4 ;  /* 0x0000006f14157224 */ /* 0x040fe400078e0204 */
[----:B------:R-:W-:-:S04]  /*24a0*/  IMAD.WIDE.U32 R4, R20, R110, R6 ;  /* 0x0000006e14047225 */ /* 0x000fc800078e0006 */
[----:B------:R-:W-:Y:S01]  /*24b0*/  IMAD.IADD R5, R5, 0x1, R21 ;  /* 0x0000000105057824 */ /* 0x000fe200078e0215 */
[----:B--2---:R-:W-:-:S04]  /*24c0*/  LEA R10, P0, R4, R112, 0x2 ;  /* 0x00000070040a7211 */ /* 0x004fc800078010ff */
[----:B------:R-:W-:-:S05]  /*24d0*/  LEA.HI.X R11, R4, R113, R5, 0x2, P0 ;  /* 0x00000071040b7211 */ /* 0x000fca00000f1405 */
[----:B------:R0:W2:Y:S01]  /*24e0*/  @P3 LDG.E.LTC128B R18, desc[UR36][R10.64] ;  /* 0x000000240a123981 */ /* 0x0000a2000c1e1920 */
[----:B------:R-:W-:Y:S01]  /*24f0*/  IMAD.WIDE.U32 R4, R20, R110, R12 ;  /* 0x0000006e14047225 */ /* 0x000fe200078e000c */
[----:B------:R-:W-:Y:S01]  /*2500*/  LEA R8, P1, R106, UR4, 0x2 ;  /* 0x000000046a087c11 */ /* 0x000fe2000f8210ff */
[----:B------:R-:W-:Y:S01]  /*2510*/  BSSY B1, `(.L_x_38) ;  /* 0x0000014000017945 */ /* 0x000fe20003800000 */
[----:B------:R-:W-:-:S04]  /*2520*/  IADD3 R14, P0, R94, R4, RZ ;  /* 0x000000045e0e7210 */ /* 0x000fc80007f1e0ff */
[----:B------:R-:W-:Y:S01]  /*2530*/  IADD3.X R15, R95, R21, R5, P0, !PT ;  /* 0x000000155f0f7210 */ /* 0x000fe200007fe405 */
[C---:B0-----:R-:W-:Y:S01]  /*2540*/  IMAD.SHL.U32 R10, R110.reuse, 0x8, RZ ;  /* 0x000000086e0a7824 */ /* 0x041fe200078e00ff */
[----:B------:R-:W-:Y:S02]  /*2550*/  ISETP.GT.AND P0, PT, R3, 0x1, PT ;  /* 0x000000010300780c */ /* 0x000fe40003f04270 */
[----:B------:R-:W-:Y:S01]  /*2560*/  SHF.L.U64.HI R11, R110, 0x3, R111 ;  /* 0x000000036e0b7819 */ /* 0x000fe2000001026f */
[----:B------:R-:W-:-:S04]  /*2570*/  IMAD.WIDE.U32 R14, R19, R108, R14 ;  /* 0x0000006c130e7225 */ /* 0x000fc800078e000e */
[----:B------:R-:W-:Y:S01]  /*2580*/  IMAD.IADD R5, R107, 0x1, R15 ;  /* 0x000000016b057824 */ /* 0x000fe200078e020f */
[----:B------:R-:W-:Y:S01]  /*2590*/  LEA R4, P4, R14, R112, 0x2 ;  /* 0x000000700e047211 */ /* 0x000fe200078810ff */
[----:B------:R-:W-:-:S03]  /*25a0*/  IMAD.WIDE.U32 R10, R20, R110, R10 ;  /* 0x0000006e140a7225 */ /* 0x000fc600078e000a */
[----:B------:R-:W-:Y:S02]  /*25b0*/  LEA.HI.X R5, R14, R113, R5, 0x2, P4 ;  /* 0x000000710e057211 */ /* 0x000fe400020f1405 */
[----:B--2---:R-:W-:-:S05]  /*25c0*/  LOP3.LUT R9, R18, 0xffffe000, RZ, 0xc0, !PT ;  /* 0xffffe00012097812 */ /* 0x004fca00078ec0ff */
[----:B------:R-:W-:-:S04]  /*25d0*/  FMUL R9, R9, R90 ;  /* 0x0000005a09097220 */ /* 0x000fc80000400000 */
[----:B------:R-:W-:Y:S01]  /*25e0*/  FFMA R109, R24, R89, R9 ;  /* 0x00000059186d7223 */ /* 0x000fe20000000009 */
[----:B------:R-:W-:Y:S02]  /*25f0*/  LEA.HI.X R9, R106, UR5, R115, 0x2, P1 ;  /* 0x000000056a097c11 */ /* 0x000fe400088f1473 */
[----:B------:R-:W-:Y:S02]  /*2600*/  ISETP.GT.AND P1, PT, R0, RZ, P0 ;  /* 0x000000ff0000720c */ /* 0x000fe40000724270 */
[----:B------:R-:W-:-:S05]  /*2610*/  F2FP.TF32.F32.PACK_B R109, R109 ;  /* 0x0000006dff6d723e */ /* 0x000fca00024050ff */
[----:B------:R0:W-:Y:S06]  /*2620*/  @P3 STG.E desc[UR36][R8.64], R109 ;  /* 0x0000006d08003986 */ /* 0x0001ec000c101924 */
[----:B------:R-:W-:Y:S05]  /*2630*/  @!P1 BRA `(.L_x_39) ;  /* 0x0000000000049947 */ /* 0x000fea0003800000 */
[----:B------:R1:W5:Y:S02]  /*2640*/  LDG.E.LTC128B R18, desc[UR36][R4.64+0x4] ;  /* 0x0000042404127981 */ /* 0x000364000c1e1920 */
.L_x_39:
[----:B------:R-:W-:Y:S05]  /*2650*/  BSYNC B1 ;  /* 0x0000000000017941 */ /* 0x000fea0003800000 */
.L_x_38:
[----:B-----5:R-:W-:Y:S01]  /*2660*/  LOP3.LUT R15, R18, 0xffffe000, RZ, 0xc0, !PT ;  /* 0xffffe000120f7812 */ /* 0x020fe200078ec0ff */
[----:B------:R-:W-:Y:S01]  /*2670*/  IMAD.IADD R21, R21, 0x1, R11 ;  /* 0x0000000115157824 */ /* 0x000fe200078e020b */
[----:B------:R-:W-:Y:S02]  /*2680*/  IADD3 R11, P3, R6, R10, RZ ;  /* 0x0000000a060b7210 */ /* 0x000fe40007f7e0ff */
[----:B------:R-:W-:Y:S01]  /*2690*/  ISETP.GT.AND P2, PT, R0, 0x8, P2 ;  /* 0x000000080000780c */ /* 0x000fe20001744270 */
[----:B------:R-:W-:Y:S02]  /*26a0*/  FMUL R6, R15, R90 ;  /* 0x0000005a0f067220 */ /* 0x000fe40000400000 */
[----:B------:R-:W-:Y:S01]  /*26b0*/  IMAD.X R20, R21, 0x1, R7, P3 ;  /* 0x0000000115147824 */ /* 0x000fe200018e0607 */
[----:B------:R-:W-:Y:S01]  /*26c0*/  LEA R14, P3, R11, R112, 0x2 ;  /* 0x000000700b0e7211 */ /* 0x000fe200078610ff */
[----:B------:R-:W-:Y:S01]  /*26d0*/  FFMA R25, R25, R89, R6 ;  /* 0x0000005919197223 */ /* 0x000fe20000000006 */
[----:B------:R-:W-:-:S02]  /*26e0*/  @P1 IMAD.MOV.U32 R6, RZ, RZ, R8 ;  /* 0x000000ffff061224 */ /* 0x000fc400078e0008 */
[----:B------:R-:W-:Y:S01]  /*26f0*/  @P1 IMAD.MOV.U32 R7, RZ, RZ, R9 ;  /* 0x000000ffff071224 */ /* 0x000fe200078e0009 */
[----:B------:R-:W-:Y:S02]  /*2700*/  LEA.HI.X R15, R11, R113, R20, 0x2, P3 ;  /* 0x000000710b0f7211 */ /* 0x000fe400018f1414 */
[----:B------:R-:W-:-:S05]  /*2710*/  F2FP.TF32.F32.PACK_B R25, R25 ;  /* 0x00000019ff19723e */ /* 0x000fca00024050ff */
[----:B------:R2:W-:Y:S04]  /*2720*/  @P1 STG.E desc[UR36][R6.64+0x4], R25 ;  /* 0x0000041906001986 */ /* 0x0005e8000c101924 */
[----:B------:R-:W3:Y:S01]  /*2730*/  @P2 LDG.E.LTC128B R18, desc[UR36][R14.64] ;  /* 0x000000240e122981 */ /* 0x000ee2000c1e1920 */
[----:B------:R-:W-:Y:S01]  /*2740*/  IADD3 R12, P1, P3, R94, R10, R12 ;  /* 0x0000000a5e0c7210 */ /* 0x000fe20007b3e00c */
[----:B------:R-:W-:Y:S01]  /*2750*/  BSSY B1, `(.L_x_40) ;  /* 0x0000011000017945 */ /* 0x000fe20003800000 */
[----:B------:R-:W-:Y:S02]  /*2760*/  ISETP.GT.AND P0, PT, R0, 0x8, P0 ;  /* 0x000000080000780c */ /* 0x000fe40000704270 */
[----:B------:R-:W-:Y:S02]  /*2770*/  IADD3.X R13, R95, R21, R13, P1, P3 ;  /* 0x000000155f0d7210 */ /* 0x000fe40000fe640d */
[----:B------:R-:W-:Y:S01]  /*2780*/  LEA R10, P1, R91, R8, 0x2 ;  /* 0x000000085b0a7211 */ /* 0x000fe200078210ff */
[----:B------:R-:W-:Y:S01]  /*2790*/  IMAD.WIDE.U32 R12, R19, R108, R12 ;  /* 0x0000006c130c7225 */ /* 0x000fe200078e000c */
[----:B------:R-:W-:-:S03]  /*27a0*/  SHF.L.U64.HI R19, R91, 0x2, R96 ;  /* 0x000000025b137819 */ /* 0x000fc60000010260 */
[----:B------:R-:W-:Y:S01]  /*27b0*/  IMAD.IADD R13, R107, 0x1, R13 ;  /* 0x000000016b0d7824 */ /* 0x000fe200078e020d */
[----:B--2---:R-:W-:-:S04]  /*27c0*/  LEA R6, P3, R12, R112, 0x2 ;  /* 0x000000700c067211 */ /* 0x004fc800078610ff */
[----:B------:R-:W-:Y:S02]  /*27d0*/  LEA.HI.X R7, R12, R113, R13, 0x2, P3 ;  /* 0x000000710c077211 */ /* 0x000fe400018f140d */
[----:B---3--:R-:W-:-:S05]  /*27e0*/  LOP3.LUT R11, R18, 0xffffe000, RZ, 0xc0, !PT ;  /* 0xffffe000120b7812 */ /* 0x008fca00078ec0ff */
[----:B------:R-:W-:-:S04]  /*27f0*/  FMUL R11, R11, R90 ;  /* 0x0000005a0b0b7220 */ /* 0x000fc80000400000 */
[----:B------:R-:W-:Y:S01]  /*2800*/  FFMA R21, R26, R89, R11 ;  /* 0x000000591a157223 */ /* 0x000fe2000000000b */
[----:B------:R-:W-:-:S04]  /*2810*/  IMAD.X R11, R19, 0x1, R9, P1 ;  /* 0x00000001130b7824 */ /* 0x000fc800008e0609 */
[----:B------:R-:W-:-:S05]  /*2820*/  F2FP.TF32.F32.PACK_B R21, R21 ;  /* 0x00000015ff15723e */ /* 0x000fca00024050ff */
[----:B------:R2:W-:Y:S01]  /*2830*/  @P2 STG.E desc[UR36][R10.64], R21 ;  /* 0x000000150a002986 */ /* 0x0005e2000c101924 */
[----:B------:R-:W-:Y:S05]  /*2840*/  @!P0 BRA `(.L_x_41) ;  /* 0x0000000000048947 */ /* 0x000fea0003800000 */
[----:B------:R3:W5:Y:S02]  /*2850*/  LDG.E.LTC128B R18, desc[UR36][R6.64+0x4] ;  /* 0x0000042406127981 */ /* 0x000764000c1e1920 */
.L_x_41:
[----:B------:R-:W-:Y:S05]  /*2860*/  BSYNC B1 ;  /* 0x0000000000017941 */ /* 0x000fea0003800000 */
.L_x_40:
[----:B-----5:R-:W-:Y:S01]  /*2870*/  LOP3.LUT R13, R18, 0xffffe000, RZ, 0xc0, !PT ;  /* 0xffffe000120d7812 */ /* 0x020fe200078ec0ff */
[----:B------:R-:W-:Y:S01]  /*2880*/  BSSY B1, `(.L_x_42) ;  /* 0x0000009000017945 */ /* 0x000fe20003800000 */
[----:B------:R-:W-:-:S03]  /*2890*/  ISETP.GT.AND P1, PT, R3, 0x8, PT ;  /* 0x000000080300780c */ /* 0x000fc60003f24270 */
[----:B------:R-:W-:Y:S01]  /*28a0*/  FMUL R12, R13, R90 ;  /* 0x0000005a0d0c7220 */ /* 0x000fe20000400000 */
[----:B------:R-:W-:-:S03]  /*28b0*/  ISETP.GT.AND P2, PT, R0, RZ, P1 ;  /* 0x000000ff0000720c */ /* 0x000fc60000f44270 */
[----:B------:R-:W-:-:S05]  /*28c0*/  FFMA R27, R27, R89, R12 ;  /* 0x000000591b1b7223 */ /* 0x000fca000000000c */
[----:B------:R-:W-:-:S05]  /*28d0*/  F2FP.TF32.F32.PACK_B R27, R27 ;  /* 0x0000001bff1b723e */ /* 0x000fca00024050ff */
[----:B------:R4:W-:Y:S01]  /*28e0*/  @P0 STG.E desc[UR36][R10.64+0x4], R27 ;  /* 0x0000041b0a000986 */ /* 0x0009e2000c101924 */
[----:B------:R-:W-:Y:S05]  /*28f0*/  @!P2 BRA `(.L_x_43) ;  /* 0x000000000004a947 */ /* 0x000fea0003800000 */
[----:B------:R0:W5:Y:S02]  /*2900*/  LDG.E.LTC128B R18, desc[UR36][R4.64+0x20] ;  /* 0x0000202404127981 */ /* 0x000164000c1e1920 */
.L_x_43:
[----:B------:R-:W-:Y:S05]  /*2910*/  BSYNC B1 ;  /* 0x0000000000017941 */ /* 0x000fea0003800000 */
.L_x_42:
        /* <DEDUP_REMOVED lines=10> */
.L_x_45:
[----:B------:R-:W-:Y:S05]  /*29c0*/  BSYNC B1 ;  /* 0x0000000000017941 */ /* 0x000fea0003800000 */
.L_x_44:
[----:B0----5:R-:W-:Y:S01]  /*29d0*/  LOP3.LUT R13, R18, 0xffffe000, RZ, 0xc0, !PT ;  /* 0xffffe000120d7812 */ /* 0x021fe200078ec0ff */
[----:B------:R-:W-:Y:S01]  /*29e0*/  BSSY B1, `(.L_x_46) ;  /* 0x0000008000017945 */ /* 0x000fe20003800000 */
[----:B------:R-:W-:-:S03]  /*29f0*/  ISETP.GT.AND P1, PT, R0, 0x8, P1 ;  /* 0x000000080000780c */ /* 0x000fc60000f24270 */
[----:B------:R-:W-:-:S04]  /*2a00*/  FMUL R12, R13, R90 ;  /* 0x0000005a0d0c7220 */ /* 0x000fc80000400000 */
[----:B------:R-:W-:-:S05]  /*2a10*/  FFMA R29, R29, R89, R12 ;  /* 0x000000591d1d7223 */ /* 0x000fca000000000c */
[----:B------:R-:W-:-:S05]  /*2a20*/  F2FP.TF32.F32.PACK_B R29, R29 ;  /* 0x0000001dff1d723e */ /* 0x000fca00024050ff */
[----:B------:R0:W-:Y:S01]  /*2a30*/  @P3 STG.E desc[UR36][R8.64+0x24], R29 ;  /* 0x0000241d08003986 */ /* 0x0001e2000c101924 */
[----:B------:R-:W-:Y:S05]  /*2a40*/  @!P1 BRA `(.L_x_47) ;  /* 0x0000000000049947 */ /* 0x000fea0003800000 */
[----:B------:R0:W5:Y:S02]  /*2a50*/  LDG.E.LTC128B R18, desc[UR36][R6.64+0x20] ;  /* 0x0000202406127981 */ /* 0x000164000c1e1920 */
.L_x_47:
[----:B------:R-:W-:Y:S05]  /*2a60*/  BSYNC B1 ;  /* 0x0000000000017941 */ /* 0x000fea0003800000 */
.L_x_46:
[----:B-----5:R-:W-:Y:S01]  /*2a70*/  LOP3.LUT R13, R18, 0xffffe000, RZ, 0xc0, !PT ;  /* 0xffffe000120d7812 */ /* 0x020fe200078ec0ff */
        /* <DEDUP_REMOVED lines=8> */
.L_x_49:
[----:B------:R-:W-:Y:S05]  /*2b00*/  BSYNC B1 ;  /* 0x0000000000017941 */ /* 0x000fea0003800000 */
.L_x_48:
[----:B0----5:R-:W-:Y:S01]  /*2b10*/  LOP3.LUT R13, R18, 0xffffe000, RZ, 0xc0, !PT ;  /* 0xffffe000120d7812 */ /* 0x021fe200078ec0ff */
        /* <DEDUP_REMOVED lines=9> */
.L_x_51:
[----:B------:R-:W-:Y:S05]  /*2bb0*/  BSYNC B1 ;  /* 0x0000000000017941 */ /* 0x000fea0003800000 */
.L_x_50:
        /* <DEDUP_REMOVED lines=10> */
.L_x_53:
[----:B------:R-:W-:Y:S05]  /*2c60*/  BSYNC B1 ;  /* 0x0000000000017941 */ /* 0x000fea0003800000 */
.L_x_52:
        /* <DEDUP_REMOVED lines=9> */
.L_x_55:
[----:B------:R-:W-:Y:S05]  /*2d00*/  BSYNC B1 ;  /* 0x0000000000017941 */ /* 0x000fea0003800000 */
.L_x_54:
        /* <DEDUP_REMOVED lines=9> */
.L_x_57:
[----:B------:R-:W-:Y:S05]  /*2da0*/  BSYNC B1 ;  /* 0x0000000000017941 */ /* 0x000fea0003800000 */
.L_x_56:
        /* <DEDUP_REMOVED lines=10> */
.L_x_59:
[----:B------:R-:W-:Y:S05]  /*2e50*/  BSYNC B1 ;  /* 0x0000000000017941 */ /* 0x000fea0003800000 */
.L_x_58:
        /* <DEDUP_REMOVED lines=10> */
.L_x_61:
[----:B------:R-:W-:Y:S05]  /*2f00*/  BSYNC B1 ;  /* 0x0000000000017941 */ /* 0x000fea0003800000 */
.L_x_60:
        /* <DEDUP_REMOVED lines=9> */
.L_x_63:
[----:B------:R-:W-:Y:S05]  /*2fa0*/  BSYNC B1 ;  /* 0x0000000000017941 */ /* 0x000fea0003800000 */
.L_x_62:
        /* <DEDUP_REMOVED lines=9> */
.L_x_65:
[----:B------:R-:W-:Y:S05]  /*3040*/  BSYNC B1 ;  /* 0x0000000000017941 */ /* 0x000fea0003800000 */
.L_x_64:
        /* <DEDUP_REMOVED lines=10> */
.L_x_67:
[----:B------:R-:W-:Y:S05]  /*30f0*/  BSYNC B1 ;  /* 0x0000000000017941 */ /* 0x000fea0003800000 */
.L_x_66:
        /* <DEDUP_REMOVED lines=10> */
.L_x_69:
[----:B------:R-:W-:Y:S05]  /*31a0*/  BSYNC B1 ;  /* 0x0000000000017941 */ /* 0x000fea0003800000 */
.L_x_68:
        /* <DEDUP_REMOVED lines=9> */
.L_x_71:
[----:B------:R-:W-:Y:S05]  /*3240*/  BSYNC B1 ;  /* 0x0000000000017941 */ /* 0x000fea0003800000 */
.L_x_70:
        /* <DEDUP_REMOVED lines=9> */
.L_x_73:
[----:B------:R-:W-:Y:S05]  /*32e0*/  BSYNC B1 ;  /* 0x0000000000017941 */ /* 0x000fea0003800000 */
.L_x_72:
        /* <DEDUP_REMOVED lines=10> */
.L_x_75:
[----:B------:R-:W-:Y:S05]  /*3390*/  BSYNC B1 ;  /* 0x0000000000017941 */ /* 0x000fea0003800000 */
.L_x_74:
        /* <DEDUP_REMOVED lines=10> */
.L_x_77:
[----:B------:R-:W-:Y:S05]  /*3440*/  BSYNC B1 ;  /* 0x0000000000017941 */ /* 0x000fea0003800000 */
.L_x_76:
        /* <DEDUP_REMOVED lines=9> */
.L_x_79:
[----:B------:R-:W-:Y:S05]  /*34e0*/  BSYNC B1 ;  /* 0x0000000000017941 */ /* 0x000fea0003800000 */
.L_x_78:
        /* <DEDUP_REMOVED lines=9> */
.L_x_81:
[----:B------:R-:W-:Y:S05]  /*3580*/  BSYNC B1 ;  /* 0x0000000000017941 */ /* 0x000fea0003800000 */
.L_x_80:
        /* <DEDUP_REMOVED lines=10> */
.L_x_83:
[----:B------:R-:W-:Y:S05]  /*3630*/  BSYNC B1 ;  /* 0x0000000000017941 */ /* 0x000fea0003800000 */
.L_x_82:
        /* <DEDUP_REMOVED lines=10> */
.L_x_85:
[----:B------:R-:W-:Y:S05]  /*36e0*/  BSYNC B1 ;  /* 0x0000000000017941 */ /* 0x000fea0003800000 */
.L_x_84:
        /* <DEDUP_REMOVED lines=9> */
.L_x_87:
[----:B------:R-:W-:Y:S05]  /*3780*/  BSYNC B1 ;  /* 0x0000000000017941 */ /* 0x000fea0003800000 */
.L_x_86:
        /* <DEDUP_REMOVED lines=9> */
.L_x_89:
[----:B------:R-:W-:Y:S05]  /*3820*/  BSYNC B1 ;  /* 0x0000000000017941 */ /* 0x000fea0003800000 */
.L_x_88:
        /* <DEDUP_REMOVED lines=10> */
.L_x_91:
[----:B------:R-:W-:Y:S05]  /*38d0*/  BSYNC B1 ;  /* 0x0000000000017941 */ /* 0x000fea0003800000 */
.L_x_90:
        /* <DEDUP_REMOVED lines=10> */
.L_x_93:
[----:B------:R-:W-:Y:S05]  /*3980*/  BSYNC B1 ;  /* 0x0000000000017941 */ /* 0x000fea0003800000 */
.L_x_92:
        /* <DEDUP_REMOVED lines=9> */
.L_x_95:
[----:B------:R-:W-:Y:S05]  /*3a20*/  BSYNC B1 ;  /* 0x0000000000017941 */ /* 0x000fea0003800000 */
.L_x_94:
        /* <DEDUP_REMOVED lines=9> */
.L_x_97:
[----:B------:R-:W-:Y:S05]  /*3ac0*/  BSYNC B1 ;  /* 0x0000000000017941 */ /* 0x000fea0003800000 */
.L_x_96:
        /* <DEDUP_REMOVED lines=10> */
.L_x_99:
[----:B------:R-:W-:Y:S05]  /*3b70*/  BSYNC B1 ;  /* 0x0000000000017941 */ /* 0x000fea0003800000 */
.L_x_98:
        /* <DEDUP_REMOVED lines=10> */
.L_x_101:
[----:B------:R-:W-:Y:S05]  /*3c20*/  BSYNC B1 ;  /* 0x0000000000017941 */ /* 0x000fea0003800000 */
.L_x_100:
        /* <DEDUP_REMOVED lines=9> */
.L_x_103:
[----:B------:R-:W-:Y:S05]  /*3cc0*/  BSYNC B1 ;  /* 0x0000000000017941 */ /* 0x000fea0003800000 */
.L_x_102:
        /* <DEDUP_REMOVED lines=9> */
.L_x_105:
[----:B------:R-:W-:Y:S05]  /*3d60*/  BSYNC B1 ;  /* 0x0000000000017941 */ /* 0x000fea0003800000 */
.L_x_104:
        /* <DEDUP_REMOVED lines=10> */
.L_x_107:
[----:B------:R-:W-:Y:S05]  /*3e10*/  BSYNC B1 ;  /* 0x0000000000017941 */ /* 0x000fea0003800000 */
.L_x_106:
        /* <DEDUP_REMOVED lines=10> */
.L_x_109:
[----:B------:R-:W-:Y:S05]  /*3ec0*/  BSYNC B1 ;  /* 0x0000000000017941 */ /* 0x000fea0003800000 */
.L_x_108:
        /* <DEDUP_REMOVED lines=9> */
.L_x_111:
[----:B------:R-:W-:Y:S05]  /*3f60*/  BSYNC B1 ;  /* 0x0000000000017941 */ /* 0x000fea0003800000 */
.L_x_110:
        /* <DEDUP_REMOVED lines=9> */
.L_x_113:
[----:B------:R-:W-:Y:S05]  /*4000*/  BSYNC B1 ;  /* 0x0000000000017941 */ /* 0x000fea0003800000 */
.L_x_112:
        /* <DEDUP_REMOVED lines=10> */
.L_x_115:
[----:B------:R-:W-:Y:S05]  /*40b0*/  BSYNC B1 ;  /* 0x0000000000017941 */ /* 0x000fea0003800000 */
.L_x_114:
        /* <DEDUP_REMOVED lines=10> */
.L_x_117:
[----:B------:R-:W-:Y:S05]  /*4160*/  BSYNC B1 ;  /* 0x0000000000017941 */ /* 0x000fea0003800000 */
.L_x_116:
        /* <DEDUP_REMOVED lines=9> */
.L_x_119:
[----:B------:R-:W-:Y:S05]  /*4200*/  BSYNC B1 ;  /* 0x0000000000017941 */ /* 0x000fea0003800000 */
.L_x_118:
        /* <DEDUP_REMOVED lines=9> */
.L_x_121:
[----:B------:R-:W-:Y:S05]  /*42a0*/  BSYNC B1 ;  /* 0x0000000000017941 */ /* 0x000fea0003800000 */
.L_x_120:
        /* <DEDUP_REMOVED lines=10> */
.L_x_123:
[----:B------:R-:W-:Y:S05]  /*4350*/  BSYNC B1 ;  /* 0x0000000000017941 */ /* 0x000fea0003800000 */
.L_x_122:
        /* <DEDUP_REMOVED lines=10> */
.L_x_125:
[----:B------:R-:W-:Y:S05]  /*4400*/  BSYNC B1 ;  /* 0x0000000000017941 */ /* 0x000fea0003800000 */
.L_x_124:
        /* <DEDUP_REMOVED lines=9> */
.L_x_127:
[----:B------:R-:W-:Y:S05]  /*44a0*/  BSYNC B1 ;  /* 0x0000000000017941 */ /* 0x000fea0003800000 */
.L_x_126:
        /* <DEDUP_REMOVED lines=9> */
.L_x_129:
[----:B------:R-:W-:Y:S05]  /*4540*/  BSYNC B1 ;  /* 0x0000000000017941 */ /* 0x000fea0003800000 */
.L_x_128:
        /* <DEDUP_REMOVED lines=10> */
.L_x_131:
[----:B------:R-:W-:Y:S05]  /*45f0*/  BSYNC B1 ;  /* 0x0000000000017941 */ /* 0x000fea0003800000 */
.L_x_130:
        /* <DEDUP_REMOVED lines=10> */
.L_x_133:
[----:B------:R-:W-:Y:S05]  /*46a0*/  BSYNC B1 ;  /* 0x0000000000017941 */ /* 0x000fea0003800000 */
.L_x_132:
        /* <DEDUP_REMOVED lines=9> */
.L_x_135:
[----:B------:R-:W-:Y:S05]  /*4740*/  BSYNC B1 ;  /* 0x0000000000017941 */ /* 0x000fea0003800000 */
.L_x_134:
        /* <DEDUP_REMOVED lines=9> */
.L_x_137:
[----:B------:R-:W-:Y:S05]  /*47e0*/  BSYNC B1 ;  /* 0x0000000000017941 */ /* 0x000fea0003800000 */
.L_x_136:
        /* <DEDUP_REMOVED lines=10> */
.L_x_139:
[----:B------:R-:W-:Y:S05]  /*4890*/  BSYNC B1 ;  /* 0x0000000000017941 */ /* 0x000fea0003800000 */
.L_x_138:
        /* <DEDUP_REMOVED lines=10> */
.L_x_141:
[----:B------:R-:W-:Y:S05]  /*4940*/  BSYNC B1 ;  /* 0x0000000000017941 */ /* 0x000fea0003800000 */
.L_x_140:
        /* <DEDUP_REMOVED lines=9> */
.L_x_143:
[----:B------:R-:W-:Y:S05]  /*49e0*/  BSYNC B1 ;  /* 0x0000000000017941 */ /* 0x000fea0003800000 */
.L_x_142:
        /* <DEDUP_REMOVED lines=9> */
.L_x_145:
[----:B------:R-:W-:Y:S05]  /*4a80*/  BSYNC B1 ;  /* 0x0000000000017941 */ /* 0x000fea0003800000 */
.L_x_144:
        /* <DEDUP_REMOVED lines=10> */
.L_x_147:
[----:B------:R-:W-:Y:S05]  /*4b30*/  BSYNC B1 ;  /* 0x0000000000017941 */ /* 0x000fea0003800000 */
.L_x_146:
        /* <DEDUP_REMOVED lines=10> */
.L_x_149:
[----:B------:R-:W-:Y:S05]  /*4be0*/  BSYNC B1 ;  /* 0x0000000000017941 */ /* 0x000fea0003800000 */
.L_x_148:
        /* <DEDUP_REMOVED lines=9> */
.L_x_151:
[----:B------:R-:W-:Y:S05]  /*4c80*/  BSYNC B1 ;  /* 0x0000000000017941 */ /* 0x000fea0003800000 */
.L_x_150:
        /* <DEDUP_REMOVED lines=9> */
.L_x_153:
[----:B------:R-:W-:Y:S05]  /*4d20*/  BSYNC B1 ;  /* 0x0000000000017941 */ /* 0x000fea0003800000 */
.L_x_152:
        /* <DEDUP_REMOVED lines=10> */
.L_x_155:
[----:B------:R-:W-:Y:S05]  /*4dd0*/  BSYNC B1 ;  /* 0x0000000000017941 */ /* 0x000fea0003800000 */
.L_x_154:
        /* <DEDUP_REMOVED lines=10> */
.L_x_157:
[----:B------:R-:W-:Y:S05]  /*4e80*/  BSYNC B1 ;  /* 0x0000000000017941 */ /* 0x000fea0003800000 */
.L_x_156:
[----:B-----5:R-:W-:Y:S01]  /*4e90*/  LOP3.LUT R3, R18, 0xffffe000, RZ, 0xc0, !PT ;  /* 0xffffe00012037812 */ /* 0x020fe200078ec0ff */
[----:B------:R-:W-:Y:S01]  /*4ea0*/  BSSY B1, `(.L_x_158) ;  /* 0x0000008000017945 */ /* 0x000fe20003800000 */
[----:B------:R-:W-:-:S03]  /*4eb0*/  ISETP.GT.AND P1, PT, R0, 0x8, P1 ;  /* 0x000000080000780c */ /* 0x000fc60000f24270 */
[----:B01----:R-:W-:-:S04]  /*4ec0*/  FMUL R4, R3, R90 ;  /* 0x0000005a03047220 */ /* 0x003fc80000400000 */
[----:B------:R-:W-:-:S05]  /*4ed0*/  FFMA R85, R85, R89, R4 ;  /* 0x0000005955557223 */ /* 0x000fca0000000004 */
[----:B------:R-:W-:-:S05]  /*4ee0*/  F2FP.TF32.F32.PACK_B R85, R85 ;  /* 0x00000055ff55723e */ /* 0x000fca00024050ff */
[----:B------:R0:W-:Y:S01]  /*4ef0*/  @P3 STG.E desc[UR36][R8.64+0x1e4], R85 ;  /* 0x0001e45508003986 */ /* 0x0001e2000c101924 */
[----:B------:R-:W-:Y:S05]  /*4f00*/  @!P1 BRA `(.L_x_159) ;  /* 0x0000000000049947 */ /* 0x000fea0003800000 */
[----:B------:R1:W5:Y:S02]  /*4f10*/  LDG.E.LTC128B R18, desc[UR36][R6.64+0x1e0] ;  /* 0x0001e02406127981 */ /* 0x000364000c1e1920 */
.L_x_159:
[----:B------:R-:W-:Y:S05]  /*4f20*/  BSYNC B1 ;  /* 0x0000000000017941 */ /* 0x000fea0003800000 */
.L_x_158:
[----:B-----5:R-:W-:Y:S01]  /*4f30*/  LOP3.LUT R3, R18, 0xffffe000, RZ, 0xc0, !PT ;  /* 0xffffe00012037812 */ /* 0x020fe200078ec0ff */
[----:B------:R-:W-:Y:S01]  /*4f40*/  @P1 IMAD.MOV.U32 R4, RZ, RZ, R10 ;  /* 0x000000ffff041224 */ /* 0x000fe200078e000a */
[----:B------:R-:W-:Y:S01]  /*4f50*/  ISETP.GT.AND P0, PT, R0, 0x8, P0 ;  /* 0x000000080000780c */ /* 0x000fe20000704270 */
[----:B------:R-:W-:Y:S01]  /*4f60*/  @P1 IMAD.MOV.U32 R5, RZ, RZ, R11 ;  /* 0x000000ffff051224 */ /* 0x000fe200078e000b */
[----:B------:R-:W-:Y:S01]  /*4f70*/  BSSY B1, `(.L_x_160) ;  /* 0x0000007000017945 */ /* 0x000fe20003800000 */
[----:B------:R-:W-:-:S04]  /*4f80*/  FMUL R3, R3, R90 ;  /* 0x0000005a03037220 */ /* 0x000fc80000400000 */
[----:B------:R-:W-:-:S05]  /*4f90*/  FFMA R3, R86, R89, R3 ;  /* 0x0000005956037223 */ /* 0x000fca0000000003 */
[----:B------:R-:W-:-:S05]  /*4fa0*/  F2FP.TF32.F32.PACK_B R3, R3 ;  /* 0x00000003ff03723e */ /* 0x000fca00024050ff */
[----:B------:R0:W-:Y:S01]  /*4fb0*/  @P1 STG.E desc[UR36][R4.64+0x1e0], R3 ;  /* 0x0001e00304001986 */ /* 0x0001e2000c101924 */
[----:B------:R-:W-:Y:S05]  /*4fc0*/  @!P0 BRA `(.L_x_161) ;  /* 0x0000000000048947 */ /* 0x000fea0003800000 */
[----:B------:R0:W5:Y:S02]  /*4fd0*/  LDG.E.LTC128B R18, desc[UR36][R6.64+0x1e4] ;  /* 0x0001e42406127981 */ /* 0x000164000c1e1920 */
.L_x_161:
[----:B------:R-:W-:Y:S05]  /*4fe0*/  BSYNC B1 ;  /* 0x0000000000017941 */ /* 0x000fea0003800000 */
.L_x_160:
[----:B------:R-:W-:Y:S05]  /*4ff0*/  @!P0 BRA `(.L_x_162) ;  /* 0x0000001000b08947 */ /* 0x000fea0003800000 */
[----:B0----5:R-:W-:-:S05]  /*5000*/  LOP3.LUT R3, R18, 0xffffe000, RZ, 0xc0, !PT ;  /* 0xffffe00012037812 */ /* 0x021fca00078ec0ff */
[----:B------:R-:W-:-:S04]  /*5010*/  FMUL R0, R3, R90 ;  /* 0x0000005a03007220 */ /* 0x000fc80000400000 */
[----:B------:R-:W-:-:S05]  /*5020*/  FFMA R87, R87, R89, R0 ;  /* 0x0000005957577223 */ /* 0x000fca0000000000 */
[----:B------:R-:W-:-:S05]  /*5030*/  F2FP.TF32.F32.PACK_B R87, R87 ;  /* 0x00000057ff57723e */ /* 0x000fca00024050ff */
[----:B------:R0:W-:Y:S01]  /*5040*/  STG.E desc[UR36][R10.64+0x1e4], R87 ;  /* 0x0001e4570a007986 */ /* 0x0001e2000c101924 */
[----:B------:R-:W-:Y:S05]  /*5050*/  BRA `(.L_x_162) ;  /* 0x0000001000987947 */ /* 0x000fea0003800000 */
.L_x_37:
[----:B------:R-:W-:Y:S01]  /*5060*/  ISETP.GT.AND P4, PT, R3, 0x1, PT ;  /* 0x000000010300780c */ /* 0x000fe20003f84270 */
[----:B------:R-:W-:Y:S01]  /*5070*/  ULDC.64 UR4, c[0x0][0x5c0] ;  /* 0x0001700000047ab9 */ /* 0x000fe20000000a00 */
[-C--:B------:R-:W-:Y:S01]  /*5080*/  FMUL R9, R24, R89.reuse ;  /* 0x0000005918097220 */ /* 0x080fe20000400000 */
[----:B------:R-:W-:Y:S01]  /*5090*/  LEA R4, P1, R106, UR4, 0x2 ;  /* 0x000000046a047c11 */ /* 0x000fe2000f8210ff */
[-C--:B------:R-:W-:Y:S01]  /*50a0*/  FMUL R25, R25, R89.reuse ;  /* 0x0000005919197220 */ /* 0x080fe20000400000 */
[----:B------:R-:W-:Y:S01]  /*50b0*/  ISETP.GT.AND P0, PT, R0, RZ, P4 ;  /* 0x000000ff0000720c */ /* 0x000fe20002704270 */
[-C--:B------:R-:W-:Y:S01]  /*50c0*/  FMUL R11, R26, R89.reuse ;  /* 0x000000591a0b7220 */ /* 0x080fe20000400000 */
[----:B------:R-:W-:Y:S01]  /*50d0*/  ISETP.GT.AND P2, PT, R0, 0x8, P2 ;  /* 0x000000080000780c */ /* 0x000fe20001744270 */
[-C--:B------:R-:W-:Y:S01]  /*50e0*/  FMUL R27, R27, R89.reuse ;  /* 0x000000591b1b7220 */ /* 0x080fe20000400000 */
[----:B------:R-:W-:Y:S01]  /*50f0*/  LEA.HI.X R5, R106, UR5, R115, 0x2, P1 ;  /* 0x000000056a057c11 */ /* 0x000fe200088f1473 */
[----:B------:R-:W-:Y:S01]  /*5100*/  FMUL R29, R29, R89 ;  /* 0x000000591d1d7220 */ /* 0x000fe20000400000 */
[----:B------:R-:W-:Y:S01]  /*5110*/  F2FP.TF32.F32.PACK_B R9, R9 ;  /* 0x00000009ff09723e */ /* 0x000fe200024050ff */
[-C--:B------:R-:W-:Y:S01]  /*5120*/  FMUL R31, R31, R89.reuse ;  /* 0x000000591f1f7220 */ /* 0x080fe20000400000 */
[----:B------:R-:W-:Y:S01]  /*5130*/  SHF.L.U64.HI R7, R91, 0x2, R96 ;  /* 0x000000025b077819 */ /* 0x000fe20000010260 */
[----:B------:R-:W-:Y:S01]  /*5140*/  FMUL R33, R33, R89 ;  /* 0x0000005921217220 */ /* 0x000fe20000400000 */
[----:B------:R-:W-:Y:S01]  /*5150*/  LEA R6, P1, R91, R4, 0x2 ;  /* 0x000000045b067211 */ /* 0x000fe200078210ff */
[----:B------:R0:W-:Y:S01]  /*5160*/  @P3 STG.E desc[UR36][R4.64], R9 ;  /* 0x0000000904003986 */ /* 0x0001e2000c101924 */
[----:B------:R-:W-:Y:S01]  /*5170*/  F2FP.TF32.F32.PACK_B R25, R25 ;  /* 0x00000019ff19723e */ /* 0x000fe200024050ff */
[----:B------:R-:W-:Y:S01]  /*5180*/  FMUL R13, R34, R89 ;  /* 0x00000059220d7220 */ /* 0x000fe20000400000 */
[----:B------:R-:W-:Y:S01]  /*5190*/  F2FP.TF32.F32.PACK_B R11, R11 ;  /* 0x0000000bff0b723e */ /* 0x000fe200024050ff */
[----:B------:R-:W-:Y:S01]  /*51a0*/  IMAD.X R7, R7, 0x1, R5, P1 ;  /* 0x0000000107077824 */ /* 0x000fe200008e0605 */
[C---:B------:R-:W-:Y:S01]  /*51b0*/  ISETP.GT.AND P3, PT, R3.reuse, 0x8, PT ;  /* 0x000000080300780c */ /* 0x040fe20003f64270 */
[----:B------:R-:W-:Y:S01]  /*51c0*/  @P0 STG.E desc[UR36][R4.64+0x4], R25 ;  /* 0x0000041904000986 */ /* 0x000fe2000c101924 */
[----:B------:R-:W-:Y:S01]  /*51d0*/  ISETP.GT.AND P0, PT, R3, 0x9, PT ;  /* 0x000000090300780c */ /* 0x000fe20003f04270 */
[-C--:B------:R-:W-:Y:S01]  /*51e0*/  FMUL R35, R35, R89.reuse ;  /* 0x0000005923237220 */ /* 0x080fe20000400000 */
[C---:B------:R-:W-:Y:S01]  /*51f0*/  ISETP.GT.AND P4, PT, R0.reuse, 0x8, P4 ;  /* 0x000000080000780c */ /* 0x040fe20002784270 */
[----:B------:R1:W-:Y:S01]  /*5200*/  @P2 STG.E desc[UR36][R6.64], R11 ;  /* 0x0000000b06002986 */ /* 0x0003e2000c101924 */
[----:B------:R-:W-:Y:S01]  /*5210*/  ISETP.GT.AND P1, PT, R0, RZ, P3 ;  /* 0x000000ff0000720c */ /* 0x000fe20001f24270 */
[-C--:B0-----:R-:W-:Y:S01]  /*5220*/  FMUL R9, R28, R89.reuse ;  /* 0x000000591c097220 */ /* 0x081fe20000400000 */
[C---:B------:R-:W-:Y:S01]  /*5230*/  ISETP.GT.AND P2, PT, R0.reuse, RZ, P0 ;  /* 0x000000ff0000720c */ /* 0x040fe20000744270 */
[-C--:B------:R-:W-:Y:S01]  /*5240*/  FMUL R37, R37, R89.reuse ;  /* 0x0000005925257220 */ /* 0x080fe20000400000 */
[----:B------:R-:W-:Y:S01]  /*5250*/  ISETP.GT.AND P3, PT, R0, 0x8, P3 ;  /* 0x000000080000780c */ /* 0x000fe20001f64270 */
[----:B------:R-:W-:Y:S01]  /*5260*/  FMUL R39, R39, R89 ;  /* 0x0000005927277220 */ /* 0x000fe20000400000 */
[----:B------:R-:W-:Y:S01]  /*5270*/  F2FP.TF32.F32.PACK_B R27, R27 ;  /* 0x0000001bff1b723e */ /* 0x000fe200024050ff */
[----:B------:R-:W-:Y:S01]  /*5280*/  FMUL R41, R41, R89 ;  /* 0x0000005929297220 */ /* 0x000fe20000400000 */
[----:B------:R-:W-:Y:S01]  /*5290*/  F2FP.TF32.F32.PACK_B R9, R9 ;  /* 0x00000009ff09723e */ /* 0x000fe200024050ff */
[----:B------:R-:W-:Y:S01]  /*52a0*/  FMUL R43, R43, R89 ;  /* 0x000000592b2b7220 */ /* 0x000fe20000400000 */
[----:B------:R-:W-:Y:S01]  /*52b0*/  F2FP.TF32.F32.PACK_B R29, R29 ;  /* 0x0000001dff1d723e */ /* 0x000fe200024050ff */
[-C--:B-1----:R-:W-:Y:S01]  /*52c0*/  FMUL R11, R30, R89.reuse ;  /* 0x000000591e0b7220 */ /* 0x082fe20000400000 */
[----:B------:R-:W-:Y:S01]  /*52d0*/  @P4 STG.E desc[UR36][R6.64+0x4], R27 ;  /* 0x0000041b06004986 */ /* 0x000fe2000c101924 */
[----:B------:R-:W-:Y:S01]  /*52e0*/  ISETP.GT.AND P4, PT, R3, 0x11, PT ;  /* 0x000000110300780c */ /* 0x000fe20003f84270 */
[----:B------:R-:W-:Y:S01]  /*52f0*/  FMUL R45, R45, R89 ;  /* 0x000000592d2d7220 */ /* 0x000fe20000400000 */
[C---:B------:R-:W-:Y:S01]  /*5300*/  ISETP.GT.AND P0, PT, R0.reuse, 0x8, P0 ;  /* 0x000000080000780c */ /* 0x040fe20000704270 */
[----:B------:R0:W-:Y:S01]  /*5310*/  @P1 STG.E desc[UR36][R4.64+0x20], R9 ;  /* 0x0000200904001986 */ /* 0x0001e2000c101924 */
[----:B------:R-:W-:Y:S01]  /*5320*/  F2FP.TF32.F32.PACK_B R11, R11 ;  /* 0x0000000bff0b723e */ /* 0x000fe200024050ff */
[----:B------:R-:W-:Y:S01]  /*5330*/  FMUL R47, R47, R89 ;  /* 0x000000592f2f7220 */ /* 0x000fe20000400000 */
[----:B------:R-:W-:Y:S01]  /*5340*/  F2FP.TF32.F32.PACK_B R31, R31 ;  /* 0x0000001fff1f723e */ /* 0x000fe200024050ff */
[----:B------:R-:W-:Y:S01]  /*5350*/  @P2 STG.E desc[UR36][R4.64+0x24], R29 ;  /* 0x0000241d04002986 */ /* 0x000fe2000c101924 */
[----:B------:R-:W-:Y:S01]  /*5360*/  ISETP.GT.AND P2, PT, R3, 0x10, PT ;  /* 0x000000100300780c */ /* 0x000fe20003f44270 */
[----:B------:R-:W-:Y:S01]  /*5370*/  FMUL R49, R49, R89 ;  /* 0x0000005931317220 */ /* 0x000fe20000400000 */
[----:B------:R-:W-:Y:S01]  /*5380*/  F2FP.TF32.F32.PACK_B R33, R33 ;  /* 0x00000021ff21723e */ /* 0x000fe200024050ff */
[----:B------:R1:W-:Y:S01]  /*5390*/  @P3 STG.E desc[UR36][R6.64+0x20], R11 ;  /* 0x0000200b06003986 */ /* 0x0003e2000c101924 */
[C---:B------:R-:W-:Y:S01]  /*53a0*/  ISETP.GT.AND P1, PT, R0.reuse, RZ, P2 ;  /* 0x000000ff0000720c */ /* 0x040fe20001724270 */
[-C--:B------:R-:W-:Y:S01]  /*53b0*/  FMUL R51, R51, R89.reuse ;  /* 0x0000005933337220 */ /* 0x080fe20000400000 */
[----:B------:R-:W-:Y:S01]  /*53c0*/  ISETP.GT.AND P3, PT, R0, RZ, P4 ;  /* 0x000000ff0000720c */ /* 0x000fe20002764270 */
[----:B0-----:R-:W-:Y:S01]  /*53d0*/  FMUL R9, R32, R89 ;  /* 0x0000005920097220 */ /* 0x001fe20000400000 */
[----:B------:R-:W-:Y:S01]  /*53e0*/  ISETP.GT.AND P2, PT, R0, 0x8, P2 ;  /* 0x000000080000780c */ /* 0x000fe20001744270 */
[----:B------:R-:W-:Y:S01]  /*53f0*/  @P0 STG.E desc[UR36][R6.64+0x24], R31 ;  /* 0x0000241f06000986 */ /* 0x000fe2000c101924 */
[----:B------:R-:W-:Y:S01]  /*5400*/  F2FP.TF32.F32.PACK_B R13, R13 ;  /* 0x0000000dff0d723e */ /* 0x000fe200024050ff */
[----:B------:R-:W-:Y:S01]  /*5410*/  FMUL R53, R53, R89 ;  /* 0x0000005935357220 */ /* 0x000fe20000400000 */
[----:B------:R-:W-:Y:S01]  /*5420*/  F2FP.TF32.F32.PACK_B R9, R9 ;  /* 0x00000009ff09723e */ /* 0x000fe200024050ff */
[-C--:B------:R-:W-:Y:S01]  /*5430*/  FMUL R55, R55, R89.reuse ;  /* 0x0000005937377220 */ /* 0x080fe20000400000 */
[----:B------:R-:W-:Y:S01]  /*5440*/  ISETP.GT.AND P0, PT, R3, 0x19, PT ;  /* 0x000000190300780c */ /* 0x000fe20003f04270 */
[----:B-1----:R-:W-:Y:S01]  /*5450*/  FMUL R11, R38, R89 ;  /* 0x00000059260b7220 */ /* 0x002fe20000400000 */
        /* <DEDUP_REMOVED lines=13> */
[-C--:B0-----:R-:W-:Y:S01]  /*5530*/  FMUL R9, R36, R89.reuse ;  /* 0x0000005924097220 */ /* 0x081fe20000400000 */
[C---:B------:R-:W-:Y:S01]  /*5540*/  ISETP.GT.AND P3, PT, R0.reuse, 0x8, P3 ;  /* 0x000000080000780c */ /* 0x040fe20001f64270 */
[----:B------:R-:W-:Y:S01]  /*5550*/  @P4 STG.E desc[UR36][R6.64+0x44], R35 ;  /* 0x0000442306004986 */ /* 0x000fe2000c101924 */
[----:B------:R-:W-:Y:S01]  /*5560*/  ISETP.GT.AND P4, PT, R3, 0x21, PT ;  /* 0x000000210300780c */ /* 0x000fe20003f84270 */
[----:B------:R-:W-:Y:S01]  /*5570*/  FMUL R63, R63, R89 ;  /* 0x000000593f3f7220 */ /* 0x000fe20000400000 */
[----:B------:R-:W-:Y:S01]  /*5580*/  F2FP.TF32.F32.PACK_B R9, R9 ;  /* 0x00000009ff09723e */ /* 0x000fe200024050ff */
[-C--:B------:R-:W-:Y:S01]  /*5590*/  FMUL R65, R65, R89.reuse ;  /* 0x0000005941417220 */ /* 0x080fe20000400000 */
[----:B------:R-:W-:Y:S01]  /*55a0*/  ISETP.GT.AND P0, PT, R0, 0x8, P0 ;  /* 0x000000080000780c */ /* 0x000fe20000704270 */
[----:B-1----:R-:W-:Y:S01]  /*55b0*/  FMUL R13, R42, R89 ;  /* 0x000000592a0d7220 */ /* 0x002fe20000400000 */
[----:B------:R-:W-:Y:S01]  /*55c0*/  F2FP.TF32.F32.PACK_B R39, R39 ;  /* 0x00000027ff27723e */ /* 0x000fe200024050ff */
        /* <DEDUP_REMOVED lines=15> */
[----:B------:R-:W-:Y:S01]  /*56c0*/  ISETP.GT.AND P4, PT, R0, 0x8, P4 ;  /* 0x000000080000780c */ /* 0x000fe20002784270 */
[----:B------:R-:W-:Y:S01]  /*56d0*/  FMUL R73, R73, R89 ;  /* 0x0000005949497220 */ /* 0x000fe20000400000 */
[----:B------:R-:W-:Y:S01]  /*56e0*/  F2FP.TF32.F32.PACK_B R9, R9 ;  /* 0x00000009ff09723e */ /* 0x000fe200024050ff */
[-C--:B------:R-:W-:Y:S01]  /*56f0*/  FMUL R75, R75, R89.reuse ;  /* 0x000000594b4b7220 */ /* 0x080fe20000400000 */
[----:B------:R-:W-:Y:S01]  /*5700*/  ISETP.GT.AND P0, PT, R3, 0x29, PT ;  /* 0x000000290300780c */ /* 0x000fe20003f04270 */
        /* <DEDUP_REMOVED lines=21> */
[C---:B------:R-:W-:Y:S01]  /*5860*/  ISETP.GT.AND P4, PT, R3.reuse, 0x30, PT ;  /* 0x000000300300780c */ /* 0x040fe20003f84270 */
[----:B-1----:R-:W-:Y:S01]  /*5870*/  FMUL R13, R50, R89 ;  /* 0x00000059320d7220 */ /* 0x002fe20000400000 */
[----:B------:R-:W-:Y:S01]  /*5880*/  F2FP.TF32.F32.PACK_B R51, R51 ;  /* 0x00000033ff33723e */ /* 0x000fe200024050ff */
[----:B------:R0:W-:Y:S01]  /*5890*/  @P1 STG.E desc[UR36][R4.64+0xa0], R9 ;  /* 0x0000a00904001986 */ /* 0x0001e2000c101924 */
[----:B------:R-:W-:Y:S01]  /*58a0*/  ISETP.GT.AND P1, PT, R3, 0x31, PT ;  /* 0x000000310300780c */ /* 0x000fe20003f24270 */
[----:B------:R-:W-:Y:S01]  /*58b0*/  FMUL R87, R87, R89 ;  /* 0x0000005957577220 */ /* 0x000fe20000400000 */
[----:B------:R-:W-:Y:S01]  /*58c0*/  F2FP.TF32.F32.PACK_B R13, R13 ;  /* 0x0000000dff0d723e */ /* 0x000fe200024050ff */
[----:B------:R-:W-:Y:S01]  /*58d0*/  @P2 STG.E desc[UR36][R4.64+0xa4], R45 ;  /* 0x0000a42d04002986 */ /* 0x000fe2000c101924 */
[----:B------:R-:W-:-:S02]  /*58e0*/  ISETP.GT.AND P2, PT, R0, RZ, P4 ;  /* 0x000000ff0000720c */ /* 0x000fc40002744270 */
[----:B------:R-:W-:Y:S01]  /*58f0*/  F2FP.TF32.F32.PACK_B R53, R53 ;  /* 0x00000035ff35723e */ /* 0x000fe200024050ff */
[----:B------:R1:W-:Y:S01]  /*5900*/  @P3 STG.E desc[UR36][R6.64+0xa0], R11 ;  /* 0x0000a00b06003986 */ /* 0x0003e2000c101924 */
[----:B------:R-:W-:Y:S02]  /*5910*/  ISETP.GT.AND P3, PT, R0, RZ, P1 ;  /* 0x000000ff0000720c */ /* 0x000fe40000f64270 */
[----:B------:R-:W-:Y:S01]  /*5920*/  F2FP.TF32.F32.PACK_B R55, R55 ;  /* 0x00000037ff37723e */ /* 0x000fe200024050ff */
[----:B0-----:R-:W-:Y:S01]  /*5930*/  FMUL R9, R48, R89 ;  /* 0x0000005930097220 */ /* 0x001fe20000400000 */
[----:B------:R-:W-:Y:S01]  /*5940*/  @P0 STG.E desc[UR36][R6.64+0xa4], R47 ;  /* 0x0000a42f06000986 */ /* 0x000fe2000c101924 */
[----:B------:R-:W-:Y:S02]  /*5950*/  ISETP.GT.AND P0, PT, R0, 0x8, P4 ;  /* 0x000000080000780c */ /* 0x000fe40002704270 */
[----:B------:R-:W-:Y:S02]  /*5960*/  F2FP.TF32.F32.PACK_B R57, R57 ;  /* 0x00000039ff39723e */ /* 0x000fe400024050ff */
[----:B------:R-:W-:Y:S01]  /*5970*/  F2FP.TF32.F32.PACK_B R9, R9 ;  /* 0x00000009ff09723e */ /* 0x000fe200024050ff */
[----:B-1----:R-:W-:Y:S01]  /*5980*/  FMUL R11, R54, R89 ;  /* 0x00000059360b7220 */ /* 0x002fe20000400000 */
[----:B------:R-:W-:-:S03]  /*5990*/  F2FP.TF32.F32.PACK_B R59, R59 ;  /* 0x0000003bff3b723e */ /* 0x000fc600024050ff */
[----:B------:R0:W-:Y:S01]  /*59a0*/  @P2 STG.E desc[UR36][R4.64+0xc0], R9 ;  /* 0x0000c00904002986 */ /* 0x0001e2000c101924 */
[C---:B------:R-:W-:Y:S02]  /*59b0*/  ISETP.GT.AND P2, PT, R3.reuse, 0x38, PT ;  /* 0x000000380300780c */ /* 0x040fe40003f44270 */
[----:B------:R-:W-:Y:S01]  /*59c0*/  F2FP.TF32.F32.PACK_B R11, R11 ;  /* 0x0000000bff0b723e */ /* 0x000fe200024050ff */
[----:B------:R-:W-:Y:S01]  /*59d0*/  @P3 STG.E desc[UR36][R4.64+0xc4], R49 ;  /* 0x0000c43104003986 */ /* 0x000fe2000c101924 */
[C---:B------:R-:W-:Y:S02]  /*59e0*/  ISETP.GT.AND P3, PT, R0.reuse, 0x8, P1 ;  /* 0x000000080000780c */ /* 0x040fe40000f64270 */
[----:B------:R-:W-:Y:S01]  /*59f0*/  ISETP.GT.AND P1, PT, R3, 0x39, PT ;  /* 0x000000390300780c */ /* 0x000fe20003f24270 */
[----:B------:R1:W-:Y:S01]  /*5a00*/  @P0 STG.E desc[UR36][R6.64+0xc0], R13 ;  /* 0x0000c00d06000986 */ /* 0x0003e2000c101924 */
[C---:B------:R-:W-:Y:S02]  /*5a10*/  ISETP.GT.AND P4, PT, R0.reuse, RZ, P2 ;  /* 0x000000ff0000720c */ /* 0x040fe40001784270 */
[----:B------:R-:W-:Y:S01]  /*5a20*/  ISETP.GT.AND P0, PT, R0, RZ, P1 ;  /* 0x000000ff0000720c */ /* 0x000fe20000f04270 */
[----:B0-----:R-:W-:Y:S01]  /*5a30*/  FMUL R9, R52, R89 ;  /* 0x0000005934097220 */ /* 0x001fe20000400000 */
[----:B------:R-:W-:-:S02]  /*5a40*/  ISETP.GT.AND P2, PT, R0, 0x8, P2 ;  /* 0x000000080000780c */ /* 0x000fc40001744270 */
[----:B------:R-:W-:Y:S02]  /*5a50*/  F2FP.TF32.F32.PACK_B R61, R61 ;  /* 0x0000003dff3d723e */ /* 0x000fe400024050ff */
[----:B------:R-:W-:Y:S01]  /*5a60*/  F2FP.TF32.F32.PACK_B R9, R9 ;  /* 0x00000009ff09723e */ /* 0x000fe200024050ff */
[----:B------:R-:W-:Y:S01]  /*5a70*/  @P3 STG.E desc[UR36][R6.64+0xc4], R51 ;  /* 0x0000c43306003986 */ /* 0x000fe2000c101924 */
[----:B------:R-:W-:Y:S01]  /*5a80*/  ISETP.GT.AND P3, PT, R0, 0x8, P1 ;  /* 0x000000080000780c */ /* 0x000fe20000f64270 */
[----:B-1----:R-:W-:Y:S01]  /*5a90*/  FMUL R13, R58, R89 ;  /* 0x000000593a0d7220 */ /* 0x002fe20000400000 */
[C---:B------:R-:W-:Y:S01]  /*5aa0*/  ISETP.GT.AND P1, PT, R3.reuse, 0x40, PT ;  /* 0x000000400300780c */ /* 0x040fe20003f24270 */
[----:B------:R0:W-:Y:S01]  /*5ab0*/  @P4 STG.E desc[UR36][R4.64+0xe0], R9 ;  /* 0x0000e00904004986 */ /* 0x0001e2000c101924 */
[----:B------:R-:W-:Y:S02]  /*5ac0*/  F2FP.TF32.F32.PACK_B R63, R63 ;  /* 0x0000003fff3f723e */ /* 0x000fe400024050ff */
[----:B------:R-:W-:Y:S01]  /*5ad0*/  ISETP.GT.AND P4, PT, R0, RZ, P1 ;  /* 0x000000ff0000720c */ /* 0x000fe20000f84270 */
[----:B------:R-:W-:Y:S01]  /*5ae0*/  @P0 STG.E desc[UR36][R4.64+0xe4], R53 ;  /* 0x0000e43504000986 */ /* 0x000fe2000c101924 */
[----:B------:R-:W-:-:S02]  /*5af0*/  ISETP.GT.AND P0, PT, R3, 0x41, PT ;  /* 0x000000410300780c */ /* 0x000fc40003f04270 */
[C---:B------:R-:W-:Y:S01]  /*5b00*/  ISETP.GT.AND P1, PT, R0.reuse, 0x8, P1 ;  /* 0x000000080000780c */ /* 0x040fe20000f24270 */
[----:B------:R1:W-:Y:S01]  /*5b10*/  @P2 STG.E desc[UR36][R6.64+0xe0], R11 ;  /* 0x0000e00b06002986 */ /* 0x0003e2000c101924 */
[----:B------:R-:W-:Y:S02]  /*5b20*/  ISETP.GT.AND P2, PT, R0, RZ, P0 ;  /* 0x000000ff0000720c */ /* 0x000fe40000744270 */
[----:B------:R-:W-:Y:S01]  /*5b30*/  F2FP.TF32.F32.PACK_B R13, R13 ;  /* 0x0000000dff0d723e */ /* 0x000fe200024050ff */
[----:B0-----:R-:W-:Y:S01]  /*5b40*/  FMUL R9, R56, R89 ;  /* 0x0000005938097220 */ /* 0x001fe20000400000 */
[----:B------:R-:W-:Y:S01]  /*5b50*/  @P3 STG.E desc[UR36][R6.64+0xe4], R55 ;  /* 0x0000e43706003986 */ /* 0x000fe2000c101924 */
[----:B------:R-:W-:Y:S02]  /*5b60*/  ISETP.GT.AND P3, PT, R0, 0x8, P0 ;  /* 0x000000080000780c */ /* 0x000fe40000764270 */
[----:B------:R-:W-:Y:S02]  /*5b70*/  ISETP.GT.AND P0, PT, R3, 0x49, PT ;  /* 0x000000490300780c */ /* 0x000fe40003f04270 */
[----:B------:R-:W-:Y:S01]  /*5b80*/  F2FP.TF32.F32.PACK_B R9, R9 ;  /* 0x00000009ff09723e */ /* 0x000fe200024050ff */
[----:B-1----:R-:W-:Y:S01]  /*5b90*/  FMUL R11, R62, R89 ;  /* 0x000000593e0b7220 */ /* 0x002fe20000400000 */
[----:B------:R-:W-:-:S03]  /*5ba0*/  F2FP.TF32.F32.PACK_B R65, R65 ;  /* 0x00000041ff41723e */ /* 0x000fc600024050ff */
[----:B------:R0:W-:Y:S01]  /*5bb0*/  @P4 STG.E desc[UR36][R4.64+0x100], R9 ;  /* 0x0001000904004986 */ /* 0x0001e2000c101924 */
[----:B------:R-:W-:Y:S02]  /*5bc0*/  F2FP.TF32.F32.PACK_B R67, R67 ;  /* 0x00000043ff43723e */ /* 0x000fe400024050ff */
[----:B------:R-:W-:Y:S01]  /*5bd0*/  F2FP.TF32.F32.PACK_B R11, R11 ;  /* 0x0000000bff0b723e */ /* 0x000fe200024050ff */
[----:B------:R-:W-:Y:S01]  /*5be0*/  @P2 STG.E desc[UR36][R4.64+0x104], R57 ;  /* 0x0001043904002986 */ /* 0x000fe2000c101924 */
[----:B------:R-:W-:Y:S02]  /*5bf0*/  ISETP.GT.AND P2, PT, R3, 0x48, PT ;  /* 0x000000480300780c */ /* 0x000fe40003f44270 */
[----:B------:R-:W-:Y:S01]  /*5c00*/  F2FP.TF32.F32.PACK_B R69, R69 ;  /* 0x00000045ff45723e */ /* 0x000fe200024050ff */
[----:B------:R1:W-:Y:S01]  /*5c10*/  @P1 STG.E desc[UR36][R6.64+0x100], R13 ;  /* 0x0001000d06001986 */ /* 0x0003e2000c101924 */
[C---:B------:R-:W-:Y:S02]  /*5c20*/  ISETP.GT.AND P4, PT, R0.reuse, RZ, P2 ;  /* 0x000000ff0000720c */ /* 0x040fe40001784270 */
[----:B------:R-:W-:Y:S01]  /*5c30*/  ISETP.GT.AND P1, PT, R0, RZ, P0 ;  /* 0x000000ff0000720c */ /* 0x000fe20000724270 */
[----:B0-----:R-:W-:Y:S01]  /*5c40*/  FMUL R9, R60, R89 ;  /* 0x000000593c097220 */ /* 0x001fe20000400000 */
[C---:B------:R-:W-:Y:S01]  /*5c50*/  ISETP.GT.AND P2, PT, R0.reuse, 0x8, P2 ;  /* 0x000000080000780c */ /* 0x040fe20001744270 */
[----:B------:R-:W-:Y:S01]  /*5c60*/  @P3 STG.E desc[UR36][R6.64+0x104], R59 ;  /* 0x0001043b06003986 */ /* 0x000fe2000c101924 */
[----:B------:R-:W-:-:S02]  /*5c70*/  ISETP.GT.AND P3, PT, R0, 0x8, P0 ;  /* 0x000000080000780c */ /* 0x000fc40000764270 */
[----:B------:R-:W-:Y:S02]  /*5c80*/  F2FP.TF32.F32.PACK_B R9, R9 ;  /* 0x00000009ff09723e */ /* 0x000fe400024050ff */
[C---:B------:R-:W-:Y:S01]  /*5c90*/  ISETP.GT.AND P0, PT, R3.reuse, 0x51, PT ;  /* 0x000000510300780c */ /* 0x040fe20003f04270 */
[----:B-1----:R-:W-:Y:S01]  /*5ca0*/  FMUL R13, R66, R89 ;  /* 0x00000059420d7220 */ /* 0x002fe20000400000 */
[----:B------:R-:W-:Y:S01]  /*5cb0*/  F2FP.TF32.F32.PACK_B R71, R71 ;  /* 0x00000047ff47723e */ /* 0x000fe200024050ff */
[----:B------:R0:W-:Y:S01]  /*5cc0*/  @P4 STG.E desc[UR36][R4.64+0x120], R9 ;  /* 0x0001200904004986 */ /* 0x0001e2000c101924 */
[----:B------:R-:W-:Y:S02]  /*5cd0*/  F2FP.TF32.F32.PACK_B R73, R73 ;  /* 0x00000049ff49723e */ /* 0x000fe400024050ff */
[----:B------:R-:W-:Y:S01]  /*5ce0*/  F2FP.TF32.F32.PACK_B R13, R13 ;  /* 0x0000000dff0d723e */ /* 0x000fe200024050ff */
[----:B------:R-:W-:Y:S01]  /*5cf0*/  @P1 STG.E desc[UR36][R4.64+0x124], R61 ;  /* 0x0001243d04001986 */ /* 0x000fe2000c101924 */
[----:B------:R-:W-:-:S02]  /*5d00*/  ISETP.GT.AND P1, PT, R3, 0x50, PT ;  /* 0x000000500300780c */ /* 0x000fc40003f24270 */
[----:B------:R-:W-:Y:S01]  /*5d10*/  F2FP.TF32.F32.PACK_B R75, R75 ;  /* 0x0000004bff4b723e */ /* 0x000fe200024050ff */
[----:B------:R1:W-:Y:S01]  /*5d20*/  @P2 STG.E desc[UR36][R6.64+0x120], R11 ;  /* 0x0001200b06002986 */ /* 0x0003e2000c101924 */
[C---:B------:R-:W-:Y:S02]  /*5d30*/  ISETP.GT.AND P4, PT, R0.reuse, RZ, P1 ;  /* 0x000000ff0000720c */ /* 0x040fe40000f84270 */
[----:B------:R-:W-:Y:S01]  /*5d40*/  ISETP.GT.AND P2, PT, R0, RZ, P0 ;  /* 0x000000ff0000720c */ /* 0x000fe20000744270 */
[----:B0-----:R-:W-:Y:S01]  /*5d50*/  FMUL R9, R64, R89 ;  /* 0x0000005940097220 */ /* 0x001fe20000400000 */
[C---:B------:R-:W-:Y:S01]  /*5d60*/  ISETP.GT.AND P1, PT, R0.reuse, 0x8, P1 ;  /* 0x000000080000780c */ /* 0x040fe20000f24270 */
[----:B------:R-:W-:Y:S01]  /*5d70*/  @P3 STG.E desc[UR36][R6.64+0x124], R63 ;  /* 0x0001243f06003986 */ /* 0x000fe2000c101924 */
[----:B------:R-:W-:Y:S02]  /*5d80*/  ISETP.GT.AND P3, PT, R0, 0x8, P0 ;  /* 0x000000080000780c */ /* 0x000fe40000764270 */
[----:B------:R-:W-:-:S02]  /*5d90*/  F2FP.TF32.F32.PACK_B R9, R9 ;  /* 0x00000009ff09723e */ /* 0x000fc400024050ff */
[C---:B------:R-:W-:Y:S01]  /*5da0*/  ISETP.GT.AND P0, PT, R3.reuse, 0x59, PT ;  /* 0x000000590300780c */ /* 0x040fe20003f04270 */
[----:B-1----:R-:W-:Y:S01]  /*5db0*/  FMUL R11, R70, R89 ;  /* 0x00000059460b7220 */ /* 0x002fe20000400000 */
[----:B------:R-:W-:Y:S01]  /*5dc0*/  F2FP.TF32.F32.PACK_B R77, R77 ;  /* 0x0000004dff4d723e */ /* 0x000fe200024050ff */
[----:B------:R0:W-:Y:S01]  /*5dd0*/  @P4 STG.E desc[UR36][R4.64+0x140], R9 ;  /* 0x0001400904004986 */ /* 0x0001e2000c101924 */
[----:B------:R-:W-:Y:S02]  /*5de0*/  F2FP.TF32.F32.PACK_B R79, R79 ;  /* 0x0000004fff4f723e */ /* 0x000fe400024050ff */
[----:B------:R-:W-:Y:S01]  /*5df0*/  F2FP.TF32.F32.PACK_B R11, R11 ;  /* 0x0000000bff0b723e */ /* 0x000fe200024050ff */
[----:B------:R-:W-:Y:S01]  /*5e00*/  @P2 STG.E desc[UR36][R4.64+0x144], R65 ;  /* 0x0001444104002986 */ /* 0x000fe2000c101924 */
[----:B------:R-:W-:Y:S02]  /*5e10*/  ISETP.GT.AND P2, PT, R3, 0x58, PT ;  /* 0x000000580300780c */ /* 0x000fe40003f44270 */
[----:B------:R-:W-:Y:S01]  /*5e20*/  F2FP.TF32.F32.PACK_B R81, R81 ;  /* 0x00000051ff51723e */ /* 0x000fe200024050ff */
[----:B------:R1:W-:Y:S01]  /*5e30*/  @P1 STG.E desc[UR36][R6.64+0x140], R13 ;  /* 0x0001400d06001986 */ /* 0x0003e2000c101924 */
[----:B------:R-:W-:-:S02]  /*5e40*/  ISETP.GT.AND P4, PT, R0, RZ, P2 ;  /* 0x000000ff0000720c */ /* 0x000fc40001784270 */
[----:B------:R-:W-:Y:S01]  /*5e50*/  ISETP.GT.AND P1, PT, R0, RZ, P0 ;  /* 0x000000ff0000720c */ /* 0x000fe20000724270 */
[----:B0-----:R-:W-:Y:S01]  /*5e60*/  FMUL R9, R68, R89 ;  /* 0x0000005944097220 */ /* 0x001fe20000400000 */
[C---:B------:R-:W-:Y:S01]  /*5e70*/  ISETP.GT.AND P2, PT, R0.reuse, 0x8, P2 ;  /* 0x000000080000780c */ /* 0x040fe20001744270 */
[----:B------:R-:W-:Y:S01]  /*5e80*/  @P3 STG.E desc[UR36][R6.64+0x144], R67 ;  /* 0x0001444306003986 */ /* 0x000fe2000c101924 */
[----:B------:R-:W-:Y:S02]  /*5e90*/  ISETP.GT.AND P3, PT, R0, 0x8, P0 ;  /* 0x000000080000780c */ /* 0x000fe40000764270 */
[----:B------:R-:W-:Y:S02]  /*5ea0*/  F2FP.TF32.F32.PACK_B R9, R9 ;  /* 0x00000009ff09723e */ /* 0x000fe400024050ff */
[----:B------:R-:W-:Y:S01]  /*5eb0*/  ISETP.GT.AND P0, PT, R3, 0x61, PT ;  /* 0x000000610300780c */ /* 0x000fe20003f04270 */
[----:B-1----:R-:W-:Y:S01]  /*5ec0*/  FMUL R13, R74, R89 ;  /* 0x000000594a0d7220 */ /* 0x002fe20000400000 */
[----:B------:R-:W-:Y:S01]  /*5ed0*/  F2FP.TF32.F32.PACK_B R83, R83 ;  /* 0x00000053ff53723e */ /* 0x000fe200024050ff */
[----:B------:R0:W-:Y:S01]  /*5ee0*/  @P4 STG.E desc[UR36][R4.64+0x160], R9 ;  /* 0x0001600904004986 */ /* 0x0001e2000c101924 */
[----:B------:R-:W-:-:S02]  /*5ef0*/  F2FP.TF32.F32.PACK_B R85, R85 ;  /* 0x00000055ff55723e */ /* 0x000fc400024050ff */
        /* <DEDUP_REMOVED lines=13> */
[----:B-1----:R-:W-:Y:S02]  /*5fd0*/  FMUL R11, R78, R89 ;  /* 0x000000594e0b7220 */ /* 0x002fe40000400000 */
[----:B------:R0:W-:Y:S03]  /*5fe0*/  @P4 STG.E desc[UR36][R4.64+0x180], R9 ;  /* 0x0001800904004986 */ /* 0x0001e6000c101924 */
[----:B------:R-:W-:Y:S01]  /*5ff0*/  F2FP.TF32.F32.PACK_B R11, R11 ;  /* 0x0000000bff0b723e */ /* 0x000fe200024050ff */
[----:B------:R-:W-:Y:S01]  /*6000*/  @P2 STG.E desc[UR36][R4.64+0x184], R73 ;  /* 0x0001844904002986 */ /* 0x000fe2000c101924 */
[----:B------:R-:W-:-:S03]  /*6010*/  ISETP.GT.AND P2, PT, R3, 0x68, PT ;  /* 0x000000680300780c */ /* 0x000fc60003f44270 */
[----:B------:R1:W-:Y:S01]  /*6020*/  @P1 STG.E desc[UR36][R6.64+0x180], R13 ;  /* 0x0001800d06001986 */ /* 0x0003e2000c101924 */
[C---:B------:R-:W-:Y:S02]  /*6030*/  ISETP.GT.AND P4, PT, R0.reuse, RZ, P2 ;  /* 0x000000ff0000720c */ /* 0x040fe40001784270 */
[----:B------:R-:W-:Y:S01]  /*6040*/  ISETP.GT.AND P1, PT, R0, RZ, P0 ;  /* 0x000000ff0000720c */ /* 0x000fe20000724270 */
[----:B0-----:R-:W-:Y:S01]  /*6050*/  FMUL R9, R76, R89 ;  /* 0x000000594c097220 */ /* 0x001fe20000400000 */
[C---:B------:R-:W-:Y:S01]  /*6060*/  ISETP.GT.AND P2, PT, R0.reuse, 0x8, P2 ;  /* 0x000000080000780c */ /* 0x040fe20001744270 */
[----:B------:R-:W-:Y:S01]  /*6070*/  @P3 STG.E desc[UR36][R6.64+0x184], R75 ;  /* 0x0001844b06003986 */ /* 0x000fe2000c101924 */
[----:B------:R-:W-:Y:S02]  /*6080*/  ISETP.GT.AND P3, PT, R3, 0x71, PT ;  /* 0x000000710300780c */ /* 0x000fe40003f64270 */
[----:B------:R-:W-:Y:S02]  /*6090*/  F2FP.TF32.F32.PACK_B R9, R9 ;  /* 0x00000009ff09723e */ /* 0x000fe400024050ff */
[----:B------:R-:W-:Y:S01]  /*60a0*/  ISETP.GT.AND P0, PT, R0, 0x8, P0 ;  /* 0x000000080000780c */ /* 0x000fe20000704270 */
[----:B-1----:R-:W-:-:S02]  /*60b0*/  FMUL R13, R80, R89 ;  /* 0x00000059500d7220 */ /* 0x002fc40000400000 */
        /* <DEDUP_REMOVED lines=14> */
[----:B------:R-:W-:Y:S01]  /*61a0*/  @P4 STG.E desc[UR36][R4.64+0x1c0], R13 ;  /* 0x0001c00d04004986 */ /* 0x000fe2000c101924 */
[----:B------:R-:W-:Y:S01]  /*61b0*/  ISETP.GT.AND P4, PT, R3, 0x79, PT ;  /* 0x000000790300780c */ /* 0x000fe20003f84270 */
[----:B------:R-:W-:Y:S01]  /*61c0*/  FMUL R3, R84, R89 ;  /* 0x0000005954037220 */ /* 0x000fe20000400000 */
[----:B------:R-:W-:Y:S01]  /*61d0*/  F2FP.TF32.F32.PACK_B R11, R11 ;  /* 0x0000000bff0b723e */ /* 0x000fe200024050ff */
[----:B------:R-:W-:Y:S01]  /*61e0*/  @P2 STG.E desc[UR36][R4.64+0x1c4], R81 ;  /* 0x0001c45104002986 */ /* 0x000fe2000c101924 */
[C---:B------:R-:W-:Y:S02]  /*61f0*/  ISETP.GT.AND P2, PT, R0.reuse, RZ, P4 ;  /* 0x000000ff0000720c */ /* 0x040fe40002744270 */
[C---:B------:R-:W-:Y:S01]  /*6200*/  ISETP.GT.AND P4, PT, R0.reuse, 0x8, P4 ;  /* 0x000000080000780c */ /* 0x040fe20002784270 */
[----:B------:R-:W-:Y:S01]  /*6210*/  @P1 STG.E desc[UR36][R6.64+0x1c0], R9 ;  /* 0x0001c00906001986 */ /* 0x000fe2000c101924 */
[C---:B------:R-:W-:Y:S02]  /*6220*/  ISETP.GT.AND P1, PT, R0.reuse, RZ, P0 ;  /* 0x000000ff0000720c */ /* 0x040fe40000724270 */
[----:B------:R-:W-:Y:S01]  /*6230*/  ISETP.GT.AND P0, PT, R0, 0x8, P0 ;  /* 0x000000080000780c */ /* 0x000fe20000704270 */
[----:B------:R-:W-:Y:S01]  /*6240*/  @P3 STG.E desc[UR36][R6.64+0x1c4], R83 ;  /* 0x0001c45306003986 */ /* 0x000fe2000c101924 */
[----:B------:R-:W-:-:S09]  /*6250*/  F2FP.TF32.F32.PACK_B R3, R3 ;  /* 0x00000003ff03723e */ /* 0x000fd200024050ff */
[----:B------:R-:W-:Y:S04]  /*6260*/  @P1 STG.E desc[UR36][R4.64+0x1e0], R3 ;  /* 0x0001e00304001986 */ /* 0x000fe8000c101924 */
[----:B------:R0:W-:Y:S02]  /*6270*/  @P2 STG.E desc[UR36][R4.64+0x1e4], R85 ;  /* 0x0001e45504002986 */ /* 0x0001e4000c101924 */
[----:B0-----:R-:W-:Y:S02]  /*6280*/  @P0 IMAD.MOV.U32 R4, RZ, RZ, R6 ;  /* 0x000000ffff040224 */ /* 0x001fe400078e0006 */
[----:B------:R-:W-:-:S05]  /*6290*/  @P0 IMAD.MOV.U32 R5, RZ, RZ, R7 ;  /* 0x000000ffff050224 */ /* 0x000fca00078e0007 */
[----:B------:R0:W-:Y:S04]  /*62a0*/  @P0 STG.E desc[UR36][R4.64+0x1e0], R11 ;  /* 0x0001e00b04000986 */ /* 0x0001e8000c101924 */
[----:B------:R0:W-:Y:S02]  /*62b0*/  @P4 STG.E desc[UR36][R6.64+0x1e4], R87 ;  /* 0x0001e45706004986 */ /* 0x0001e4000c101924 */
.L_x_162:
[----:B------:R-:W-:Y:S05]  /*62c0*/  BSYNC B0 ;  /* 0x0000000000007941 */ /* 0x000fea0003800000 */
.L_x_36:
[----:B0-----:R-:W2:Y:S01]  /*62d0*/  LDL.64 R4, [R1] ;  /* 0x0000000001047983 */ /* 0x001ea20000100a00 */
[----:B------:R-:W-:Y:S01]  /*62e0*/  ULDC.64 UR4, c[0x0][0x650] ;  /* 0x0001940000047ab9 */ /* 0x000fe20000000a00 */
[----:B------:R-:W-:Y:S02]  /*62f0*/  IMAD.U32 R0, RZ, RZ, UR44 ;  /* 0x0000002cff007e24 */ /* 0x000fe4000f8e00ff */
[----:B------:R-:W-:Y:S02]  /*6300*/  IMAD.MOV.U32 R22, RZ, RZ, -0x1 ;  /* 0xffffffffff167424 */ /* 0x000fe400078e00ff */
[----:B------:R0:W-:Y:S01]  /*6310*/  SYNCS.ARRIVE.TRANS64.A1T0 RZ, [R0+UR46], RZ ;  /* 0x000000ff00ff79a7 */ /* 0x0001e2000810002e */
[----:B-----5:R-:W-:Y:S02]  /*6320*/  IMAD.MOV.U32 R18, RZ, RZ, -0x1 ;  /* 0xffffffffff127424 */ /* 0x020fe400078e00ff */
[----:B------:R-:W-:Y:S01]  /*6330*/  IMAD.MOV.U32 R19, RZ, RZ, -0x1 ;  /* 0xffffffffff137424 */ /* 0x000fe200078e00ff */
[----:B0-----:R-:W-:-:S02]  /*6340*/  PRMT R0, RZ, 0x7610, R0 ;  /* 0x00007610ff007816 */ /* 0x001fc40000000000 */
[----:B--2---:R-:W-:-:S05]  /*6350*/  LEA R16, P0, R4, R16, 0x1 ;  /* 0x0000001004107211 */ /* 0x004fca00078008ff */
[----:B------:R-:W-:Y:S01]  /*6360*/  IMAD.X R17, R98, 0x1, R17, P0 ;  /* 0x0000000162117824 */ /* 0x000fe200000e0611 */
[----:B------:R-:W-:-:S04]  /*6370*/  ISETP.GE.U32.AND P0, PT, R16, UR4, PT ;  /* 0x0000000410007c0c */ /* 0x000fc8000bf06070 */
[----:B------:R-:W-:-:S13]  /*6380*/  ISETP.GE.U32.AND.EX P0, PT, R17, UR5, PT, P0 ;  /* 0x0000000511007c0c */ /* 0x000fda000bf06100 */
[----:B------:R-:W-:Y:S05]  /*6390*/  @P0 BRA `(.L_x_163) ;  /* 0x00000004004c0947 */ /* 0x000fea0003800000 */
[----:B----4-:R-:W0:Y:S01]  /*63a0*/  LDC.64 R10, c[0x0][0x628] ;  /* 0x00018a00ff0a7b82 */ /* 0x010e220000000a00 */
[----:B------:R-:W2:Y:S01]  /*63b0*/  S2R R12, SR_CTAID.X ;  /* 0x00000000000c7919 */ /* 0x000ea20000002500 */
[----:B------:R-:W-:Y:S02]  /*63c0*/  IMAD.MOV.U32 R8, RZ, RZ, R16 ;  /* 0x000000ffff087224 */ /* 0x000fe400078e0010 */
[----:B------:R-:W-:Y:S01]  /*63d0*/  IMAD.MOV.U32 R9, RZ, RZ, R17 ;  /* 0x000000ffff097224 */ /* 0x000fe200078e0011 */
[----:B------:R-:W4:Y:S03]  /*63e0*/  S2R R18, SR_CTAID.Y ;  /* 0x0000000000127919 */ /* 0x000f260000002600 */
[----:B------:R-:W1:Y:S08]  /*63f0*/  LDC R0, c[0x0][0x630] ;  /* 0x00018c00ff007b82 */ /* 0x000e700000000800 */
[----:B------:R-:W1:Y:S01]  /*6400*/  LDC.64 R14, c[0x0][0x620] ;  /* 0x00018800ff0e7b82 */ /* 0x000e620000000a00 */
[----:B0-----:R-:W-:-:S04]  /*6410*/  ISETP.NE.U32.AND P0, PT, R10, RZ, PT ;  /* 0x000000ff0a00720c */ /* 0x001fc80003f05070 */
[----:B------:R-:W-:-:S13]  /*6420*/  ISETP.NE.AND.EX P0, PT, R11, RZ, PT, P0 ;  /* 0x000000ff0b00720c */ /* 0x000fda0003f05300 */
[----:B-12-4-:R-:W-:Y:S05]  /*6430*/  @!P0 BRA `(.L_x_164) ;  /* 0x0000000000288947 */ /* 0x016fea0003800000 */
[----:B------:R-:W0:Y:S02]  /*6440*/  LDC R3, c[0x0][0x634] ;  /* 0x00018d00ff037b82 */ /* 0x000e240000000800 */
[----:B0-----:R-:W-:-:S05]  /*6450*/  IADD3 R3, P0, R16, R3, RZ ;  /* 0x0000000310037210 */ /* 0x001fca0007f1e0ff */
[----:B------:R-:W-:-:S04]  /*6460*/  IMAD.X R13, RZ, RZ, R17, P0 ;  /* 0x000000ffff0d7224 */ /* 0x000fc800000e0611 */
[----:B------:R-:W-:-:S04]  /*6470*/  IMAD.WIDE.U32 R4, R13, R10, RZ ;  /* 0x0000000a0d047225 */ /* 0x000fc800078e00ff */
[----:B---3--:R-:W-:-:S04]  /*6480*/  IMAD.WIDE.U32 R6, P0, R3, R11, R4 ;  /* 0x0000000b03067225 */ /* 0x008fc80007800004 */
[----:B------:R-:W-:-:S04]  /*6490*/  IMAD.WIDE.U32 R4, R3, R10, RZ ;  /* 0x0000000a03047225 */ /* 0x000fc800078e00ff */
[----:B------:R-:W-:Y:S01]  /*64a0*/  IMAD.X R9, RZ, RZ, RZ, P0 ;  /* 0x000000ffff097224 */ /* 0x000fe200000e06ff */
[----:B------:R-:W-:Y:S01]  /*64b0*/  IADD3 RZ, P0, R5, R6, RZ ;  /* 0x0000000605ff7210 */ /* 0x000fe20007f1e0ff */
[----:B------:R-:W-:-:S04]  /*64c0*/  IMAD.MOV.U32 R8, RZ, RZ, R7 ;  /* 0x000000ffff087224 */ /* 0x000fc800078e0007 */
[----:B------:R-:W-:-:S08]  /*64d0*/  IMAD.WIDE.U32.X R8, R13, R11, R8, P0 ;  /* 0x0000000b0d087225 */ /* 0x000fd000000e0408 */
.L_x_164:
[-CC-:B------:R-:W-:Y:S01]  /*64e0*/  SHF.R.U64 R19, R8, R0.reuse, R9.reuse ;  /* 0x0000000008137219 */ /* 0x180fe20000001209 */
[----:B------:R-:W0:Y:S01]  /*64f0*/  LDC.64 R26, c[0x0][0x640] ;  /* 0x00019000ff1a7b82 */ /* 0x000e220000000a00 */
[----:B------:R-:W-:Y:S01]  /*6500*/  SHF.R.U32.HI R0, RZ, R0, R9 ;  /* 0x00000000ff007219 */ /* 0x000fe20000011609 */
[----:B------:R-:W-:Y:S01]  /*6510*/  ULDC UR4, c[0x0][0x150] ;  /* 0x0000540000047ab9 */ /* 0x000fe20000000800 */
[----:B------:R-:W-:Y:S02]  /*6520*/  IADD3 R3, P0, RZ, -R19, RZ ;  /* 0x80000013ff037210 */ /* 0x000fe40007f1e0ff */
[----:B---3--:R-:W-:-:S03]  /*6530*/  I2FP.F32.U32 R7, R12 ;  /* 0x0000000c00077245 */ /* 0x008fc60000201000 */
[----:B------:R-:W1:Y:S01]  /*6540*/  LDC R6, c[0x0][0x618] ;  /* 0x00018600ff067b82 */ /* 0x000e620000000800 */
[----:B------:R-:W-:Y:S02]  /*6550*/  IMAD.X R5, RZ, RZ, ~R0, P0 ;  /* 0x000000ffff057224 */ /* 0x000fe400000e0e00 */
[----:B------:R-:W-:Y:S01]  /*6560*/  FMUL R7, R7, UR4 ;  /* 0x0000000407077c20 */ /* 0x000fe20008400000 */
[----:B------:R-:W-:Y:S01]  /*6570*/  ULDC UR4, c[0x0][0x154] ;  /* 0x0000550000047ab9 */ /* 0x000fe20000000800 */
[-C--:B------:R-:W-:Y:S02]  /*6580*/  IMAD R0, R5, R14.reuse, RZ ;  /* 0x0000000e05007224 */ /* 0x080fe400078e02ff */
[C---:B------:R-:W-:Y:S01]  /*6590*/  IMAD.WIDE.U32 R4, R3.reuse, R14, R16 ;  /* 0x0000000e03047225 */ /* 0x040fe200078e0010 */
[----:B------:R-:W2:Y:S01]  /*65a0*/  LDC R11, c[0x0][0x608] ;  /* 0x00018200ff0b7b82 */ /* 0x000ea20000000800 */
[----:B------:R-:W3:Y:S02]  /*65b0*/  F2I.U32.TRUNC.NTZ R7, R7 ;  /* 0x0000000700077305 */ /* 0x000ee4000020f000 */
[----:B------:R-:W-:-:S04]  /*65c0*/  IMAD R3, R3, R15, R0 ;  /* 0x0000000f03037224 */ /* 0x000fc800078e0200 */
[----:B------:R-:W-:Y:S01]  /*65d0*/  IMAD.IADD R3, R5, 0x1, R3 ;  /* 0x0000000105037824 */ /* 0x000fe200078e0203 */
[----:B------:R-:W4:Y:S01]  /*65e0*/  LDC R8, c[0x0][0x658] ;  /* 0x00019600ff087b82 */ /* 0x000f220000000800 */
[----:B------:R-:W-:Y:S02]  /*65f0*/  I2FP.F32.U32 R5, R18 ;  /* 0x0000001200057245 */ /* 0x000fe40000201000 */
[----:B0-----:R-:W-:-:S04]  /*6600*/  ISETP.NE.U32.AND P0, PT, R26, RZ, PT ;  /* 0x000000ff1a00720c */ /* 0x001fc80003f05070 */
[----:B------:R-:W-:Y:S01]  /*6610*/  ISETP.NE.AND.EX P0, PT, R27, RZ, PT, P0 ;  /* 0x000000ff1b00720c */ /* 0x000fe20003f05300 */
[----:B------:R-:W0:Y:S01]  /*6620*/  LDC R9, c[0x0][0x144] ;  /* 0x00005100ff097b82 */ /* 0x000e220000000800 */
[-C--:B-1----:R-:W-:Y:S01]  /*6630*/  SHF.R.U32.HI R0, RZ, R6.reuse, R3 ;  /* 0x00000006ff007219 */ /* 0x082fe20000011603 */
[----:B---3--:R-:W-:Y:S01]  /*6640*/  IMAD.MOV R7, RZ, RZ, -R7 ;  /* 0x000000ffff077224 */ /* 0x008fe200078e0a07 */
[----:B------:R-:W-:Y:S01]  /*6650*/  SHF.R.U64 R13, R4, R6, R3 ;  /* 0x00000006040d7219 */ /* 0x000fe20000001203 */
[----:B------:R-:W-:-:S04]  /*6660*/  FMUL R6, R5, UR4 ;  /* 0x0000000405067c20 */ /* 0x000fc80008400000 */
[----:B------:R-:W1:Y:S01]  /*6670*/  LDC R21, c[0x0][0x148] ;  /* 0x00005200ff157b82 */ /* 0x000e620000000800 */
[-CC-:B--2---:R-:W-:Y:S02]  /*6680*/  SHF.R.U64 R10, R13, R11.reuse, R0.reuse ;  /* 0x0000000b0d0a7219 */ /* 0x184fe40000001200 */
[----:B------:R-:W-:Y:S02]  /*6690*/  SHF.R.U32.HI R3, RZ, R11, R0 ;  /* 0x0000000bff037219 */ /* 0x000fe40000011600 */
[----:B------:R2:W3:Y:S03]  /*66a0*/  F2I.U32.TRUNC.NTZ R0, R6 ;  /* 0x0000000600007305 */ /* 0x0004e6000020f000 */
[----:B------:R-:W1:Y:S01]  /*66b0*/  LDC R14, c[0x0][0x648] ;  /* 0x00019200ff0e7b82 */ /* 0x000e620000000800 */
[-CC-:B----4-:R-:W-:Y:S02]  /*66c0*/  SHF.R.U64 R15, R10, R8.reuse, R3.reuse ;  /* 0x000000080a0f7219 */ /* 0x190fe40000001203 */
[----:B------:R-:W-:-:S03]  /*66d0*/  SHF.R.U32.HI R5, RZ, R8, R3 ;  /* 0x00000008ff057219 */ /* 0x000fc60000011603 */
[----:B------:R-:W-:Y:S02]  /*66e0*/  IMAD.MOV.U32 R4, RZ, RZ, R15 ;  /* 0x000000ffff047224 */ /* 0x000fe400078e000f */
[----:B------:R-:W4:Y:S01]  /*66f0*/  LDC R20, c[0x0][0x638] ;  /* 0x00018e00ff147b82 */ /* 0x000f220000000800 */
[----:B0-----:R-:W-:-:S07]  /*6700*/  IMAD R25, R9, R7, R12 ;  /* 0x0000000709197224 */ /* 0x001fce00078e020c */
[----:B------:R-:W0:Y:S08]  /*6710*/  LDC R24, c[0x0][0x610] ;  /* 0x00018400ff187b82 */ /* 0x000e300000000800 */
[----:B------:R-:W0:Y:S01]  /*6720*/  LDC R28, c[0x0][0x600] ;  /* 0x00018000ff1c7b82 */ /* 0x000e220000000800 */
[----:B--23--:R-:W-:Y:S05]  /*6730*/  @!P0 BRA `(.L_x_165) ;  /* 0x0000000000288947 */ /* 0x00cfea0003800000 */
        /* <DEDUP_REMOVED lines=10> */
.L_x_165:
[----:B------:R-:W-:Y:S02]  /*67e0*/  ISETP.NE.AND P0, PT, R2, 0x1, PT ;  /* 0x000000010200780c */ /* 0x000fe40003f05270 */
[----:B-1----:R-:W-:Y:S01]  /*67f0*/  SHF.R.U64 R3, R4, R14, R5 ;  /* 0x0000000e04037219 */ /* 0x002fe20000001205 */
[----:B------:R-:W-:Y:S01]  /*6800*/  IMAD.MOV R5, RZ, RZ, -R0 ;  /* 0x000000ffff057224 */ /* 0x000fe200078e0a00 */
[----:B------:R-:W-:-:S03]  /*6810*/  LOP3.LUT R0, R10, R101, RZ, 0xc0, !PT ;  /* 0x000000650a007212 */ /* 0x000fc600078ec0ff */
[----:B------:R-:W-:Y:S02]  /*6820*/  IMAD.MOV R4, RZ, RZ, -R3 ;  /* 0x000000ffff047224 */ /* 0x000fe400078e0a03 */
[----:B------:R-:W-:Y:S01]  /*6830*/  IMAD R22, R97, R3, R0 ;  /* 0x0000000361167224 */ /* 0x000fe200078e0200 */
[----:B------:R-:W-:Y:S01]  /*6840*/  LOP3.LUT R3, R13, R100, RZ, 0xc0, !PT ;  /* 0x000000640d037212 */ /* 0x000fe200078ec0ff */
[----:B----4-:R-:W-:Y:S02]  /*6850*/  IMAD R0, R4, R20, R15 ;  /* 0x0000001404007224 */ /* 0x010fe400078e020f */
[----:B------:R-:W-:Y:S02]  /*6860*/  @P0 IMAD R25, R21, R5, R18 ;  /* 0x0000000515190224 */ /* 0x000fe400078e0212 */
[----:B0-----:R-:W-:Y:S02]  /*6870*/  IMAD R3, R0, R28, R3 ;  /* 0x0000001c00037224 */ /* 0x001fe400078e0203 */
[----:B------:R-:W-:-:S02]  /*6880*/  IMAD R22, R22, R24, R25 ;  /* 0x0000001816167224 */ /* 0x000fc400078e0219 */
[----:B------:R-:W-:-:S03]  /*6890*/  IMAD.MOV.U32 R4, RZ, RZ, 0x1 ;  /* 0x00000001ff047424 */ /* 0x000fc600078e00ff */
[----:B------:R-:W-:Y:S02]  /*68a0*/  SEL R18, R3, R22, !P0 ;  /* 0x0000001603127207 */ /* 0x000fe40004000000 */
[----:B------:R-:W-:Y:S02]  /*68b0*/  PRMT R0, R4, 0x7610, R0 ;  /* 0x0000761004007816 */ /* 0x000fe40000000000 */
[----:B------:R-:W-:-:S07]  /*68c0*/  SEL R22, R22, R3, !P0 ;  /* 0x0000000316167207 */ /* 0x000fce0004000000 */
.L_x_163:
[----:B------:R-:W-:Y:S01]  /*68d0*/  LOP3.LUT P0, RZ, R0, 0xff, RZ, 0xc0, !PT ;  /* 0x000000ff00ff7812 */ /* 0x000fe2000780c0ff */
[----:B------:R-:W-:Y:S01]  /*68e0*/  UIMAD.WIDE.U32 UR4, UR38, -0x55555555, URZ ;  /* 0xaaaaaaab260478a5 */ /* 0x000fe2000f8e003f */
[----:B------:R-:W-:-:S03]  /*68f0*/  LOP3.LUT R105, R105, 0x1, RZ, 0x3c, !PT ;  /* 0x0000000169697812 */ /* 0x000fc600078e3cff */
[----:B------:R-:W-:-:S04]  /*6900*/  USHF.R.U32.HI UR4, URZ, 0x1, UR5 ;  /* 0x000000013f047899 */ /* 0x000fc80008011605 */
[----:B------:R-:W-:-:S04]  /*6910*/  UIMAD UR38, UR4, -0x3, UR38 ;  /* 0xfffffffd042678a4 */ /* 0x000fc8000f8e0226 */
[----:B------:R-:W-:Y:S08]  /*6920*/  @P0 BRA `(.L_x_166) ;  /* 0xffffffac00700947 */ /* 0x000ff0000383ffff */
[----:B------:R-:W-:Y:S05]  /*6930*/  EXIT ;  /* 0x000000000000794d */ /* 0x000fea0003800000 */
.L_x_17:
[----:B------:R-:W-:-:S08]  /*6940*/  ISETP.NE.AND P0, PT, R14, RZ, PT ;  /* 0x000000ff0e00720c */ /* 0x000fd00003f05270 */
[----:B0-----:R-:W0:-:S00]  /*6950*/  USETMAXREG.DEALLOC.CTAPOOL 0x28 ;  /* 0x00000028000079c8 */ /* 0x001e0000080e0500 */
[----:B------:R-:W-:Y:S05]  /*6960*/  @P0 EXIT ;  /* 0x000000000000094d */ /* 0x000fea0003800000 */
[----:B0-----:R-:W-:Y:S01]  /*6970*/  LOP3.LUT P0, RZ, R3, 0xff, RZ, 0xc0, !PT ;  /* 0x000000ff03ff7812 */ /* 0x001fe2000780c0ff */
[----:B------:R-:W-:Y:S02]  /*6980*/  IMAD.MOV.U32 R3, RZ, RZ, 0x1 ;  /* 0x00000001ff037424 */ /* 0x000fe400078e00ff */
[----:B------:R-:W-:-:S10]  /*6990*/  IMAD.MOV.U32 R8, RZ, RZ, RZ ;  /* 0x000000ffff087224 */ /* 0x000fd400078e00ff */
[----:B------:R-:W-:Y:S05]  /*69a0*/  @!P0 BRA `(.L_x_167) ;  /* 0x0000000c00288947 */ /* 0x000fea0003800000 */
[----:B------:R-:W0:Y:S01]  /*69b0*/  S2UR UR8, SR_CgaCtaId ;  /* 0x00000000000879c3 */ /* 0x000e220000008800 */
[----:B------:R-:W-:Y:S01]  /*69c0*/  LOP3.LUT P0, RZ, R4, 0x1f, RZ, 0xc0, !PT ;  /* 0x0000001f04ff7812 */ /* 0x000fe2000780c0ff */
[----:B------:R-:W-:Y:S01]  /*69d0*/  ULDC UR5, c[0x0][0x658] ;  /* 0x0001960000057ab9 */ /* 0x000fe20000000800 */
[----:B------:R-:W-:Y:S01]  /*69e0*/  UMOV UR6, 0xffffffff ;  /* 0xffffffff00067882 */ /* 0x000fe20000000000 */
[----:B------:R-:W-:Y:S01]  /*69f0*/  BSSY B0, `(.L_x_167) ;  /* 0x00000c5000007945 */ /* 0x000fe20003800000 */
[----:B------:R-:W-:Y:S01]  /*6a00*/  USHF.L.U32 UR6, UR6, UR5, URZ ;  /* 0x0000000506067299 */ /* 0x000fe2000800063f */
[C---:B------:R-:W-:Y:S01]  /*6a10*/  ISETP.NE.AND P2, PT, R5.reuse, RZ, PT ;  /* 0x000000ff0500720c */ /* 0x040fe20003f45270 */
[----:B------:R-:W-:Y:S01]  /*6a20*/  IMAD.MOV.U32 R10, RZ, RZ, 0x1 ;  /* 0x00000001ff0a7424 */ /* 0x000fe200078e00ff */
[----:B------:R-:W-:Y:S01]  /*6a30*/  ISETP.NE.OR P0, PT, R5, RZ, !P0 ;  /* 0x000000ff0500720c */ /* 0x000fe20004705670 */
[----:B------:R-:W-:Y:S01]  /*6a40*/  IMAD.MOV.U32 R3, RZ, RZ, 0x1 ;  /* 0x00000001ff037424 */ /* 0x000fe200078e00ff */
[----:B------:R-:W-:Y:S01]  /*6a50*/  LOP3.LUT R9, R23, 0x2, RZ, 0xfc, !PT ;  /* 0x0000000217097812 */ /* 0x000fe200078efcff */
[----:B------:R-:W-:Y:S01]  /*6a60*/  IMAD.MOV.U32 R8, RZ, RZ, RZ ;  /* 0x000000ffff087224 */ /* 0x000fe200078e00ff */
[----:B------:R-:W-:Y:S01]  /*6a70*/  ULDC UR4, c[0x0][0x600] ;  /* 0x0001800000047ab9 */ /* 0x000fe20000000800 */
[----:B------:R-:W-:Y:S01]  /*6a80*/  UMOV UR7, 0x1 ;  /* 0x0000000100077882 */ /* 0x000fe20000000000 */
[----:B------:R-:W-:-:S02]  /*6a90*/  UIADD3 UR22, UR40, 0x1, URZ ;  /* 0x0000000128167890 */ /* 0x000fc4000fffe03f */
[----:B------:R-:W-:Y:S02]  /*6aa0*/  UIADD3 UR15, UR4, -0x1, URZ ;  /* 0xffffffff040f7890 */ /* 0x000fe4000fffe03f */
[----:B------:R-:W-:Y:S02]  /*6ab0*/  USHF.L.U32 UR17, UR7, UR5, URZ ;  /* 0x0000000507117299 */ /* 0x000fe4000800063f */
[----:B------:R-:W-:Y:S01]  /*6ac0*/  ULOP3.LUT UR16, URZ, UR6, URZ, 0x33, !UPT ;  /* 0x000000063f107292 */ /* 0x000fe2000f8e333f */
[----:B------:R-:W-:Y:S01]  /*6ad0*/  ULDC.64 UR20, c[0x0][0x198] ;  /* 0x0000660000147ab9 */ /* 0x000fe20000000a00 */
[----:B0-----:R-:W-:-:S10]  /*6ae0*/  IMAD.U32 R11, RZ, RZ, UR8 ;  /* 0x00000008ff0b7e24 */ /* 0x001fd4000f8e00ff */
.L_x_179:
[----:B------:R-:W-:-:S03]  /*6af0*/  UMOV UR4, 0xffffffff ;  /* 0xffffffff00047882 */ /* 0x000fc60000000000 */
[----:B------:R-:W-:Y:S05]  /*6b00*/  BRA.DIV UR4, `(.L_x_168) ;  /* 0x0000000e04c87947 */ /* 0x000fea000b800000 */
[----:B------:R-:W-:-:S13]  /*6b10*/  ELECT P6, URZ, PT ;  /* 0x00000000003f782f */ /* 0x000fda00038c0000 */
.L_x_191:
[----:B------:R-:W0:Y:S01]  /*6b20*/  LDC R4, c[0x0][0x28c] ;  /* 0x0000a300ff047b82 */ /* 0x000e220000000800 */
[----:B------:R-:W-:Y:S01]  /*6b30*/  BSSY B1, `(.L_x_169) ;  /* 0x000003c000017945 */ /* 0x000fe20003800000 */
[----:B0-----:R-:W-:-:S13]  /*6b40*/  ISETP.LT.OR P6, PT, R4, 0x1, !P6 ;  /* 0x000000010400780c */ /* 0x001fda00077c1670 */
[----:B------:R-:W-:Y:S05]  /*6b50*/  @P6 BRA `(.L_x_170) ;  /* 0x0000000000e46947 */ /* 0x000fea0003800000 */
[----:B------:R-:W-:Y:S02]  /*6b60*/  IMAD R11, R22, 0x2, R11 ;  /* 0x00000002160b7824 */ /* 0x000fe400078e020b */
[----:B------:R-:W-:Y:S02]  /*6b70*/  IMAD.SHL.U32 R18, R18, 0x80, RZ ;  /* 0x0000008012127824 */ /* 0x000fe400078e00ff */
[----:B------:R-:W-:Y:S02]  /*6b80*/  IMAD.MOV.U32 R15, RZ, RZ, RZ ;  /* 0x000000ffff0f7224 */ /* 0x000fe400078e00ff */
[----:B------:R-:W-:Y:S02]  /*6b90*/  IMAD.U32 R20, RZ, RZ, UR22 ;  /* 0x00000016ff147e24 */ /* 0x000fe4000f8e00ff */
[----:B------:R-:W-:Y:S02]  /*6ba0*/  IMAD.MOV.U32 R4, RZ, RZ, R3 ;  /* 0x000000ffff047224 */ /* 0x000fe400078e0003 */
[----:B------:R-:W-:-:S02]  /*6bb0*/  IMAD.MOV.U32 R6, RZ, RZ, R8 ;  /* 0x000000ffff067224 */ /* 0x000fc400078e0008 */
[----:B------:R-:W-:-:S07]  /*6bc0*/  IMAD.SHL.U32 R12, R11, 0x20, RZ ;  /* 0x000000200b0c7824 */ /* 0x000fce00078e00ff */
.L_x_174:
[----:B------:R-:W0:Y:S01]  /*6bd0*/  S2UR UR4, SR_CgaCtaId ;  /* 0x00000000000479c3 */ /* 0x000e220000008800 */
[----:B------:R-:W-:Y:S02]  /*6be0*/  MOV R14, 0x400 ;  /* 0x00000400000e7802 */ /* 0x000fe40000000f00 */
[----:B------:R-:W-:-:S05]  /*6bf0*/  SHF.L.U32 R5, R4, 0x1f, RZ ;  /* 0x0000001f04057819 */ /* 0x000fca00000006ff */
[----:B------:R-:W1:Y:S01]  /*6c00*/  @!P2 LDC R7, c[0x0][0x500] ;  /* 0x00014000ff07ab82 */ /* 0x000e620000000800 */
[----:B0-----:R-:W-:-:S05]  /*6c10*/  IMAD.U32 R11, RZ, RZ, UR4 ;  /* 0x00000004ff0b7e24 */ /* 0x001fca000f8e00ff */
[----:B------:R-:W-:-:S05]  /*6c20*/  LEA R13, R11, R14, 0x18 ;  /* 0x0000000e0b0d7211 */ /* 0x000fca00078ec0ff */
[----:B------:R-:W-:-:S04]  /*6c30*/  IMAD R14, R6, 0x8, R13 ;  /* 0x00000008060e7824 */ /* 0x000fc800078e020d */
[----:B------:R-:W0:Y:S02]  /*6c40*/  SYNCS.PHASECHK.TRANS64.TRYWAIT P1, [R14+URZ+0x18], R5 ;  /* 0x000018050e0075a7 */ /* 0x000e24000802017f */
[----:B01----:R-:W-:Y:S05]  /*6c50*/  @!P1 BRA `(.L_x_171) ;  /* 0x0000000c00949947 */ /* 0x003fea0003800000 */
.L_x_192:
[----:B0-----:R-:W-:Y:S01]  /*6c60*/  PRMT R5, R9, 0x9910, RZ ;  /* 0x0000991009057816 */ /* 0x001fe200000000ff */
[----:B------:R0:W-:Y:S03]  /*6c70*/  @!P2 SYNCS.ARRIVE.TRANS64 RZ, [R14+URZ], R7 ;  /* 0x000000070effa9a7 */ /* 0x0001e6000800003f */
[----:B------:R-:W-:-:S13]  /*6c80*/  ISETP.NE.AND P1, PT, R5, 0x2, PT ;  /* 0x000000020500780c */ /* 0x000fda0003f25270 */
[----:B0-----:R-:W-:Y:S05]  /*6c90*/  @P1 BRA `(.L_x_172) ;  /* 0x0000000000041947 */ /* 0x001fea0003800000 */
[----:B------:R-:W-:Y:S01]  /*6ca0*/  BPT.TRAP 0x1 ;  /* 0x000000040000795c */ /* 0x000fe20000300000 */
.L_x_172:
[----:B------:R-:W-:Y:S05]  /*6cb0*/  @P0 BRA `(.L_x_173) ;  /* 0x0000000000040947 */ /* 0x000fea0003800000 */
[----:B------:R-:W-:Y:S01]  /*6cc0*/  BPT.TRAP 0x1 ;  /* 0x000000040000795c */ /* 0x000fe20000300000 */
.L_x_173:
[----:B------:R-:W-:Y:S01]  /*6cd0*/  IMAD R5, R6, 0x2, R11 ;  /* 0x0000000206057824 */ /* 0x000fe200078e020b */
[----:B------:R-:W-:Y:S01]  /*6ce0*/  R2UR UR9, R14 ;  /* 0x000000000e0972ca */ /* 0x000fe200000e0000 */
[----:B------:R-:W-:Y:S01]  /*6cf0*/  VIADD R20, R20, 0xffffffff ;  /* 0xffffffff14147836 */ /* 0x000fe20000000000 */
[----:B------:R-:W-:Y:S01]  /*6d00*/  UIADD3 UR4, UP0, UR20, 0xf0, URZ ;  /* 0x000000f014047890 */ /* 0x000fe2000ff1e03f */
[----:B------:R-:W-:Y:S01]  /*6d10*/  IMAD.SHL.U32 R5, R5, 0x400, RZ ;  /* 0x0000040005057824 */ /* 0x000fe200078e00ff */
[----:B------:R-:W-:Y:S01]  /*6d20*/  R2UR UR11, R12 ;  /* 0x000000000c0b72ca */ /* 0x000fe200000e0000 */
[----:B------:R-:W-:Y:S01]  /*6d30*/  UIADD3 UR24, UP1, UR20, 0x1f0, URZ ;  /* 0x000001f014187890 */ /* 0x000fe2000ff3e03f */
[----:B------:R-:W-:Y:S01]  /*6d40*/  R2UR UR10, R15 ;  /* 0x000000000f0a72ca */ /* 0x000fe200000e0000 */
[--C-:B------:R-:W-:Y:S01]  /*6d50*/  IMAD R5, R5, 0x4, R13.reuse ;  /* 0x0000000405057824 */ /* 0x100fe200078e020d */
[----:B------:R-:W-:Y:S01]  /*6d60*/  R2UR UR12, R19 ;  /* 0x00000000130c72ca */ /* 0x000fe200000e0000 */
[----:B------:R-:W-:Y:S01]  /*6d70*/  IMAD R13, R6, 0x4000, R13 ;  /* 0x00004000060d7824 */ /* 0x000fe200078e020d */
[----:B------:R-:W-:Y:S01]  /*6d80*/  R2UR UR18, R18 ;  /* 0x00000000121272ca */ /* 0x000fe200000e0000 */
[----:B------:R-:W-:Y:S01]  /*6d90*/  VIADD R6, R6, 0x1 ;  /* 0x0000000106067836 */ /* 0x000fe20000000000 */
[----:B------:R-:W-:Y:S01]  /*6da0*/  R2UR UR5, R5 ;  /* 0x00000000050572ca */ /* 0x000fe200000e0000 */
[----:B------:R-:W-:Y:S01]  /*6db0*/  UIADD3.X UR25, URZ, UR21, URZ, UP1, !UPT ;  /* 0x000000153f197290 */ /* 0x000fe20008ffe43f */
[----:B------:R-:W-:Y:S01]  /*6dc0*/  R2UR UR8, R13 ;  /* 0x000000000d0872ca */ /* 0x000fe200000e0000 */
[----:B------:R-:W-:Y:S01]  /*6dd0*/  UMOV UR19, 0x30000 ;  /* 0x0003000000137882 */ /* 0x000fe20000000000 */
[----:B------:R-:W-:Y:S01]  /*6de0*/  ISETP.GT.AND P3, PT, R20, 0x1, PT ;  /* 0x000000011400780c */ /* 0x000fe20003f64270 */
[----:B------:R-:W-:Y:S01]  /*6df0*/  UMOV UR6, 0x0 ;  /* 0x0000000000067882 */ /* 0x000fe20000000000 */
[----:B------:R-:W-:Y:S01]  /*6e00*/  UMOV UR7, 0x10000000 ;  /* 0x1000000000077882 */ /* 0x000fe20000000000 */
[----:B------:R-:W-:Y:S01]  /*6e10*/  ISETP.NE.AND P1, PT, R6, 0x3, PT ;  /* 0x000000030600780c */ /* 0x000fe20003f25270 */
[----:B------:R-:W-:-:S03]  /*6e20*/  VIADD R15, R15, 0x20 ;  /* 0x000000200f0f7836 */ /* 0x000fc60000000000 */
[----:B------:R-:W-:Y:S02]  /*6e30*/  SEL R5, RZ, 0x1, P1 ;  /* 0x00000001ff057807 */ /* 0x000fe40000800000 */
[----:B------:R-:W-:Y:S01]  /*6e40*/  UIADD3 UR13, UR5, 0x100, URZ ;  /* 0x00000100050d7890 */ /* 0x000fe2000fffe03f */
[----:B------:R-:W-:Y:S01]  /*6e50*/  SEL R6, R6, RZ, P1 ;  /* 0x000000ff06067207 */ /* 0x000fe20000800000 */
[----:B------:R-:W-:Y:S01]  /*6e60*/  UIADD3.X UR5, URZ, UR21, URZ, UP0, !UPT ;  /* 0x000000153f057290 */ /* 0x000fe200087fe43f */
[----:B------:R-:W-:Y:S01]  /*6e70*/  LOP3.LUT R4, R4, R5, RZ, 0x3c, !PT ;  /* 0x0000000504047212 */ /* 0x000fe200078e3cff */
[----:B------:R-:W-:-:S03]  /*6e80*/  UIADD3 UR14, UR8, 0x6100, URZ ;  /* 0x00006100080e7890 */ /* 0x000fc6000fffe03f */
[----:B------:R-:W-:-:S04]  /*6e90*/  UMOV UR8, UR13 ;  /* 0x0000000d00087c82 */ /* 0x000fc80008000000 */
[----:B------:R0:W-:Y:S02]  /*6ea0*/  UTMALDG.3D.MULTICAST [UR8], [UR4], UR19, desc[UR6] ;  /* 0x00000608040073b4 */ /* 0x0001e40008011813 */
[----:B0-----:R-:W-:Y:S01]  /*6eb0*/  UMOV UR8, UR14 ;  /* 0x0000000e00087c82 */ /* 0x001fe20008000000 */
[----:B------:R-:W-:Y:S02]  /*6ec0*/  UMOV UR11, UR18 ;  /* 0x00000012000b7c82 */ /* 0x000fe40008000000 */
[----:B------:R0:W-:Y:S02]  /*6ed0*/  UTMALDG.3D [UR8], [UR24], desc[UR6] ;  /* 0x00000608180075b4 */ /* 0x0001e40008011000 */
[----:B0-----:R-:W-:Y:S05]  /*6ee0*/  @P3 BRA `(.L_x_174) ;  /* 0xfffffffc00383947 */ /* 0x001fea000383ffff */
.L_x_170:
[----:B------:R-:W-:Y:S05]  /*6ef0*/  BSYNC B1 ;  /* 0x0000000000017941 */ /* 0x000fea0003800000 */
.L_x_169:
[----:B------:R-:W3:Y:S01]  /*6f00*/  LDL.64 R24, [R1] ;  /* 0x0000000001187983 */ /* 0x000ee20000100a00 */
[----:B------:R-:W-:Y:S01]  /*6f10*/  LOP3.LUT P4, RZ, R10, 0xff, RZ, 0xc0, !PT ;  /* 0x000000ff0aff7812 */ /* 0x000fe2000788c0ff */
[----:B------:R-:W-:Y:S01]  /*6f20*/  VIADD R7, R8, UR40 ;  /* 0x0000002808077c36 */ /* 0x000fe20008000000 */
[----:B------:R-:W-:Y:S01]  /*6f30*/  ULDC.64 UR4, c[0x0][0x650] ;  /* 0x0001940000047ab9 */ /* 0x000fe20000000a00 */
[----:B------:R-:W-:Y:S01]  /*6f40*/  IMAD.U32 R8, RZ, RZ, UR40 ;  /* 0x00000028ff087e24 */ /* 0x000fe2000f8e00ff */
[----:B------:R-:W-:Y:S01]  /*6f50*/  UISETP.GE.U32.AND UP0, UPT, UR40, 0x3, UPT ;  /* 0x000000032800788c */ /* 0x000fe2000bf06070 */
[----:B------:R-:W-:Y:S01]  /*6f60*/  BSSY B1, `(.L_x_175) ;  /* 0x000006b000017945 */ /* 0x000fe20003800000 */
[----:B------:R-:W-:Y:S01]  /*6f70*/  ISETP.GT.U32.AND P1, PT, R7, 0x2, PT ;  /* 0x000000020700780c */ /* 0x000fe20003f24070 */
[----:B------:R-:W-:Y:S01]  /*6f80*/  IMAD.MOV.U32 R22, RZ, RZ, -0x1 ;  /* 0xffffffffff167424 */ /* 0x000fe200078e00ff */
[----:B------:R-:W-:Y:S01]  /*6f90*/  PRMT R10, RZ, 0x7610, R10 ;  /* 0x00007610ff0a7816 */ /* 0x000fe2000000000a */
[----:B------:R-:W-:Y:S01]  /*6fa0*/  IMAD.MOV.U32 R18, RZ, RZ, -0x1 ;  /* 0xffffffffff127424 */ /* 0x000fe200078e00ff */
[----:B------:R-:W-:Y:S01]  /*6fb0*/  ISETP.LT.U32.AND P1, PT, R8, 0x3, P1 ;  /* 0x000000030800780c */ /* 0x000fe20000f21070 */
[----:B------:R-:W-:Y:S01]  /*6fc0*/  IMAD.MOV.U32 R19, RZ, RZ, -0x1 ;  /* 0xffffffffff137424 */ /* 0x000fe200078e00ff */
[----:B------:R-:W-:Y:S01]  /*6fd0*/  PLOP3.LUT P3, PT, PT, PT, UP0, 0x80, 0x0 ;  /* 0x000000000000781c */ /* 0x000fe20003f6f008 */
[----:B------:R-:W0:Y:S01]  /*6fe0*/  @P4 S2R R11, SR_CgaCtaId ;  /* 0x00000000000b4919 */ /* 0x000e220000008800 */
[----:B------:R-:W-:-:S04]  /*6ff0*/  @P4 MOV R4, 0x400 ;  /* 0x0000040000044802 */ /* 0x000fc80000000f00 */
[----:B0-----:R-:W-:Y:S01]  /*7000*/  @P4 LEA R6, R11, R4, 0x18 ;  /* 0x000000040b064211 */ /* 0x001fe200078ec0ff */
[----:B------:R-:W-:Y:S01]  /*7010*/  IMAD.WIDE.U32 R4, R7, -0x55555555, RZ ;  /* 0xaaaaaaab07047825 */ /* 0x000fe200078e00ff */
[----:B------:R-:W-:Y:S02]  /*7020*/  SEL R4, RZ, 0x1, !P1 ;  /* 0x00000001ff047807 */ /* 0x000fe40004800000 */
[----:B------:R0:W-:Y:S02]  /*7030*/  @P4 SYNCS.ARRIVE.TRANS64.A1T0 RZ, [R6+URZ+0x68], RZ ;  /* 0x000068ff06ff49a7 */ /* 0x0001e4000810003f */
[----:B------:R-:W-:Y:S02]  /*7040*/  LOP3.LUT R3, R3, R4, RZ, 0x3c, !PT ;  /* 0x0000000403037212 */ /* 0x000fe400078e3cff */
[----:B------:R-:W-:Y:S02]  /*7050*/  PRMT R4, RZ, 0x7610, R4 ;  /* 0x00007610ff047816 */ /* 0x000fe40000000004 */
[----:B0-----:R-:W-:-:S04]  /*7060*/  SHF.R.U32.HI R6, RZ, 0x1, R5 ;  /* 0x00000001ff067819 */ /* 0x001fc80000011605 */
[----:B------:R-:W-:Y:S01]  /*7070*/  @P3 LOP3.LUT R3, R3, 0x1, R6, 0x78, !PT ;  /* 0x0000000103033812 */ /* 0x000fe200078e7806 */
[----:B------:R-:W-:Y:S01]  /*7080*/  IMAD R8, R6, -0x3, R7 ;  /* 0xfffffffd06087824 */ /* 0x000fe200078e0207 */
[----:B---3--:R-:W-:-:S04]  /*7090*/  IADD3 R16, P4, R16, R24, RZ ;  /* 0x0000001810107210 */ /* 0x008fc80007f9e0ff */
[----:B------:R-:W-:Y:S01]  /*70a0*/  ISETP.GE.U32.AND P1, PT, R16, UR4, PT ;  /* 0x0000000410007c0c */ /* 0x000fe2000bf26070 */
[----:B------:R-:W-:-:S05]  /*70b0*/  IMAD.X R17, R17, 0x1, R0, P4 ;  /* 0x0000000111117824 */ /* 0x000fca00020e0600 */
[----:B------:R-:W-:-:S13]  /*70c0*/  ISETP.GE.U32.AND.EX P1, PT, R17, UR5, PT, P1 ;  /* 0x0000000511007c0c */ /* 0x000fda000bf26110 */
[----:B------:R-:W-:Y:S05]  /*70d0*/  @P1 BRA `(.L_x_176) ;  /* 0x00000004004c1947 */ /* 0x000fea0003800000 */
[----:B------:R-:W0:Y:S01]  /*70e0*/  S2R R13, SR_CTAID.X ;  /* 0x00000000000d7919 */ /* 0x000e220000002500 */
[----:B------:R-:W-:Y:S01]  /*70f0*/  ULDC.64 UR4, c[0x0][0x628] ;  /* 0x00018a0000047ab9 */ /* 0x000fe20000000a00 */
[----:B------:R-:W1:Y:S01]  /*7100*/  LDC R14, c[0x0][0x144] ;  /* 0x00005100ff0e7b82 */ /* 0x000e620000000800 */
[----:B------:R-:W-:Y:S01]  /*7110*/  ISETP.NE.U32.AND P1, PT, RZ, UR4, PT ;  /* 0x00000004ff007c0c */ /* 0x000fe2000bf25070 */
[----:B------:R-:W3:Y:S01]  /*7120*/  S2R R12, SR_CTAID.Y ;  /* 0x00000000000c7919 */ /* 0x000ee20000002600 */
[----:B------:R-:W-:Y:S01]  /*7130*/  ULDC UR7, c[0x0][0x630] ;  /* 0x00018c0000077ab9 */ /* 0x000fe20000000800 */
[----:B------:R-:W-:Y:S01]  /*7140*/  ULDC UR8, c[0x0][0x150] ;  /* 0x0000540000087ab9 */ /* 0x000fe20000000800 */
[----:B------:R-:W-:Y:S01]  /*7150*/  ISETP.NE.AND.EX P1, PT, RZ, UR5, PT, P1 ;  /* 0x00000005ff007c0c */ /* 0x000fe2000bf25310 */
[----:B------:R-:W-:Y:S02]  /*7160*/  IMAD.MOV.U32 R4, RZ, RZ, R16 ;  /* 0x000000ffff047224 */ /* 0x000fe400078e0010 */
[----:B------:R-:W-:Y:S01]  /*7170*/  IMAD.MOV.U32 R5, RZ, RZ, R17 ;  /* 0x000000ffff057224 */ /* 0x000fe200078e0011 */
[----:B0-----:R-:W-:-:S09]  /*7180*/  I2FP.F32.U32 R18, R13 ;  /* 0x0000000d00127245 */ /* 0x001fd20000201000 */
[----:B------:R-:W-:Y:S05]  /*7190*/  @!P1 BRA `(.L_x_177) ;  /* 0x0000000000289947 */ /* 0x000fea0003800000 */
[----:B------:R-:W-:Y:S02]  /*71a0*/  ULDC UR6, c[0x0][0x634] ;  /* 0x00018d0000067ab9 */ /* 0x000fe40000000800 */
[----:B------:R-:W-:-:S05]  /*71b0*/  IADD3 R5, P1, R16, UR6, RZ ;  /* 0x0000000610057c10 */ /* 0x000fca000ff3e0ff */
[----:B------:R-:W-:-:S04]  /*71c0*/  IMAD.X R15, RZ, RZ, R17, P1 ;  /* 0x000000ffff0f7224 */ /* 0x000fc800008e0611 */
[----:B------:R-:W-:-:S04]  /*71d0*/  IMAD.WIDE.U32 R6, R15, UR4, RZ ;  /* 0x000000040f067c25 */ /* 0x000fc8000f8e00ff */
[----:B------:R-:W-:-:S04]  /*71e0*/  IMAD.WIDE.U32 R6, P1, R5, UR5, R6 ;  /* 0x0000000505067c25 */ /* 0x000fc8000f820006 */
[----:B------:R-:W-:-:S04]  /*71f0*/  IMAD.WIDE.U32 R4, R5, UR4, RZ ;  /* 0x0000000405047c25 */ /* 0x000fc8000f8e00ff */
[----:B------:R-:W-:Y:S01]  /*7200*/  IMAD.MOV.U32 R4, RZ, RZ, R7 ;  /* 0x000000ffff047224 */ /* 0x000fe200078e0007 */
[----:B------:R-:W-:Y:S01]  /*7210*/  IADD3 RZ, P3, R5, R6, RZ ;  /* 0x0000000605ff7210 */ /* 0x000fe20007f7e0ff */
[----:B------:R-:W-:-:S04]  /*7220*/  IMAD.X R5, RZ, RZ, RZ, P1 ;  /* 0x000000ffff057224 */ /* 0x000fc800008e06ff */
[----:B------:R-:W-:-:S08]  /*7230*/  IMAD.WIDE.U32.X R4, R15, UR5, R4, P3 ;  /* 0x000000050f047c25 */ /* 0x000fd000098e0404 */
.L_x_177:
[----:B------:R-:W-:Y:S01]  /*7240*/  FMUL R18, R18, UR8 ;  /* 0x0000000812127c20 */ /* 0x000fe20008400000 */
[--C-:B------:R-:W-:Y:S01]  /*7250*/  SHF.R.U64 R19, R4, UR7, R5.reuse ;  /* 0x0000000704137c19 */ /* 0x100fe20008001205 */
[----:B------:R-:W-:Y:S01]  /*7260*/  ULDC.64 UR4, c[0x0][0x620] ;  /* 0x0001880000047ab9 */ /* 0x000fe20000000a00 */
[----:B------:R-:W-:Y:S01]  /*7270*/  SHF.R.U32.HI R4, RZ, UR7, R5 ;  /* 0x00000007ff047c19 */ /* 0x000fe20008011605 */
[----:B------:R-:W-:Y:S01]  /*7280*/  ULDC.64 UR6, c[0x0][0x640] ;  /* 0x0001900000067ab9 */ /* 0x000fe20000000a00 */
[----:B------:R-:W-:Y:S01]  /*7290*/  IADD3 R5, P1, RZ, -R19, RZ ;  /* 0x80000013ff057210 */ /* 0x000fe20007f3e0ff */
[----:B------:R-:W0:Y:S01]  /*72a0*/  F2I.U32.TRUNC.NTZ R18, R18 ;  /* 0x0000001200127305 */ /* 0x000e22000020f000 */
[----:B------:R-:W4:Y:S03]  /*72b0*/  LDC R15, c[0x0][0x148] ;  /* 0x00005200ff0f7b82 */ /* 0x000f260000000800 */
[----:B------:R-:W-:Y:S01]  /*72c0*/  IMAD.X R4, RZ, RZ, ~R4, P1 ;  /* 0x000000ffff047224 */ /* 0x000fe200008e0e04 */
[----:B------:R-:W-:-:S03]  /*72d0*/  ISETP.NE.U32.AND P1, PT, RZ, UR6, PT ;  /* 0x00000006ff007c0c */ /* 0x000fc6000bf25070 */
[----:B------:R-:W-:Y:S01]  /*72e0*/  IMAD R4, R4, UR4, RZ ;  /* 0x0000000404047c24 */ /* 0x000fe2000f8e02ff */
[----:B------:R-:W-:-:S03]  /*72f0*/  ISETP.NE.AND.EX P1, PT, RZ, UR7, PT, P1 ;  /* 0x00000007ff007c0c */ /* 0x000fc6000bf25310 */
[C---:B------:R-:W-:Y:S01]  /*7300*/  IMAD R7, R5.reuse, UR5, R4 ;  /* 0x0000000505077c24 */ /* 0x040fe2000f8e0204 */
[----:B------:R-:W-:Y:S01]  /*7310*/  ULDC UR5, c[0x0][0x154] ;  /* 0x0000550000057ab9 */ /* 0x000fe20000000800 */
[----:B------:R-:W-:Y:S01]  /*7320*/  IMAD.WIDE.U32 R4, R5, UR4, R16 ;  /* 0x0000000405047c25 */ /* 0x000fe2000f8e0010 */
[----:B------:R-:W-:-:S03]  /*7330*/  ULDC UR4, c[0x0][0x618] ;  /* 0x0001860000047ab9 */ /* 0x000fc60000000800 */
[----:B0-----:R-:W-:Y:S02]  /*7340*/  IMAD.MOV R6, RZ, RZ, -R18 ;  /* 0x000000ffff067224 */ /* 0x001fe400078e0a12 */
[----:B------:R-:W-:Y:S02]  /*7350*/  IMAD.IADD R5, R5, 0x1, R7 ;  /* 0x0000000105057824 */ /* 0x000fe400078e0207 */
[----:B-1----:R-:W-:Y:S01]  /*7360*/  IMAD R13, R14, R6, R13 ;  /* 0x000000060e0d7224 */ /* 0x002fe200078e020d */
[----:B---3--:R-:W-:Y:S02]  /*7370*/  I2FP.F32.U32 R6, R12 ;  /* 0x0000000c00067245 */ /* 0x008fe40000201000 */
[--C-:B------:R-:W-:Y:S02]  /*7380*/  SHF.R.U64 R14, R4, UR4, R5.reuse ;  /* 0x00000004040e7c19 */ /* 0x100fe40008001205 */
[----:B------:R-:W-:Y:S01]  /*7390*/  SHF.R.U32.HI R5, RZ, UR4, R5 ;  /* 0x00000004ff057c19 */ /* 0x000fe20008011605 */
[----:B------:R-:W-:Y:S01]  /*73a0*/  FMUL R6, R6, UR5 ;  /* 0x0000000506067c20 */ /* 0x000fe20008400000 */
[----:B------:R-:W-:-:S02]  /*73b0*/  ULDC UR4, c[0x0][0x608] ;  /* 0x0001820000047ab9 */ /* 0x000fc40000000800 */
[--C-:B------:R-:W-:Y:S01]  /*73c0*/  SHF.R.U64 R20, R14, UR4, R5.reuse ;  /* 0x000000040e147c19 */ /* 0x100fe20008001205 */
[----:B------:R0:W1:Y:S01]  /*73d0*/  F2I.U32.TRUNC.NTZ R21, R6 ;  /* 0x0000000600157305 */ /* 0x000062000020f000 */
[----:B------:R-:W-:Y:S01]  /*73e0*/  SHF.R.U32.HI R5, RZ, UR4, R5 ;  /* 0x00000004ff057c19 */ /* 0x000fe20008011605 */
[----:B------:R-:W-:-:S03]  /*73f0*/  ULDC UR4, c[0x0][0x658] ;  /* 0x0001960000047ab9 */ /* 0x000fc60000000800 */
[--C-:B------:R-:W-:Y:S02]  /*7400*/  SHF.R.U64 R18, R20, UR4, R5.reuse ;  /* 0x0000000414127c19 */ /* 0x100fe40008001205 */
[----:B------:R-:W-:-:S03]  /*7410*/  SHF.R.U32.HI R25, RZ, UR4, R5 ;  /* 0x00000004ff197c19 */ /* 0x000fc60008011605 */
[----:B------:R-:W-:Y:S02]  /*7420*/  IMAD.MOV.U32 R4, RZ, RZ, R18 ;  /* 0x000000ffff047224 */ /* 0x000fe400078e0012 */
[----:B------:R-:W-:Y:S01]  /*7430*/  IMAD.MOV.U32 R5, RZ, RZ, R25 ;  /* 0x000000ffff057224 */ /* 0x000fe200078e0019 */
[----:B0-----:R-:W-:Y:S06]  /*7440*/  @!P1 BRA `(.L_x_178) ;  /* 0x0000000000289947 */ /* 0x001fec0003800000 */
        /* <DEDUP_REMOVED lines=10> */
.L_x_178:
[----:B------:R-:W-:Y:S01]  /*74f0*/  ISETP.NE.AND P1, PT, R2, 0x1, PT ;  /* 0x000000010200780c */ /* 0x000fe20003f25270 */
[----:B------:R-:W-:Y:S01]  /*7500*/  ULDC UR4, c[0x0][0x648] ;  /* 0x0001920000047ab9 */ /* 0x000fe20000000800 */
[----:B------:R-:W-:Y:S01]  /*7510*/  LOP3.LUT R20, R20, UR16, RZ, 0xc0, !PT ;  /* 0x0000001014147c12 */ /* 0x000fe2000f8ec0ff */
[----:B-1----:R-:W-:Y:S01]  /*7520*/  IMAD.MOV R21, RZ, RZ, -R21 ;  /* 0x000000ffff157224 */ /* 0x002fe200078e0a15 */
[----:B------:R-:W-:Y:S01]  /*7530*/  SHF.R.U64 R5, R4, UR4, R5 ;  /* 0x0000000404057c19 */ /* 0x000fe20008001205 */
[----:B------:R-:W-:Y:S01]  /*7540*/  ULDC UR4, c[0x0][0x638] ;  /* 0x00018e0000047ab9 */ /* 0x000fe20000000800 */
[----:B------:R-:W-:Y:S01]  /*7550*/  ULDC UR5, c[0x0][0x610] ;  /* 0x0001840000057ab9 */ /* 0x000fe20000000800 */
[----:B------:R-:W-:Y:S02]  /*7560*/  IMAD.MOV.U32 R4, RZ, RZ, 0x1 ;  /* 0x00000001ff047424 */ /* 0x000fe400078e00ff */
[----:B------:R-:W-:Y:S02]  /*7570*/  IMAD.MOV R7, RZ, RZ, -R5 ;  /* 0x000000ffff077224 */ /* 0x000fe400078e0a05 */
[----:B------:R-:W-:Y:S01]  /*7580*/  IMAD R20, R5, UR17, R20 ;  /* 0x0000001105147c24 */ /* 0x000fe2000f8e0214 */
[----:B------:R-:W-:Y:S01]  /*7590*/  LOP3.LUT R5, R14, UR15, RZ, 0xc0, !PT ;  /* 0x0000000f0e057c12 */ /* 0x000fe2000f8ec0ff */
[----:B----4-:R-:W-:-:S02]  /*75a0*/  @P1 IMAD R13, R15, R21, R12 ;  /* 0x000000150f0d1224 */ /* 0x010fc400078e020c */
[----:B------:R-:W-:Y:S01]  /*75b0*/  IMAD R18, R7, UR4, R18 ;  /* 0x0000000407127c24 */ /* 0x000fe2000f8e0212 */
[----:B------:R-:W-:Y:S01]  /*75c0*/  ULDC UR4, c[0x0][0x600] ;  /* 0x0001800000047ab9 */ /* 0x000fe20000000800 */
[----:B------:R-:W-:Y:S02]  /*75d0*/  IMAD R13, R20, UR5, R13 ;  /* 0x00000005140d7c24 */ /* 0x000fe4000f8e020d */
[----:B------:R-:W-:-:S05]  /*75e0*/  IMAD R22, R18, UR4, R5 ;  /* 0x0000000412167c24 */ /* 0x000fca000f8e0205 */
[----:B------:R-:W-:Y:S02]  /*75f0*/  SEL R18, R22, R13, !P1 ;  /* 0x0000000d16127207 */ /* 0x000fe40004800000 */
[----:B------:R-:W-:-:S07]  /*7600*/  SEL R22, R13, R22, !P1 ;  /* 0x000000160d167207 */ /* 0x000fce0004800000 */
.L_x_176:
[----:B------:R-:W-:Y:S05]  /*7610*/  BSYNC B1 ;  /* 0x0000000000017941 */ /* 0x000fea0003800000 */
.L_x_175:
[----:B------:R-:W-:-:S13]  /*7620*/  LOP3.LUT P1, RZ, R4, 0xff, RZ, 0xc0, !PT ;  /* 0x000000ff04ff7812 */ /* 0x000fda000782c0ff */
[----:B------:R-:W-:Y:S05]  /*7630*/  @P1 BRA `(.L_x_179) ;  /* 0xfffffff4002c1947 */ /* 0x000fea000383ffff */
[----:B------:R-:W-:Y:S05]  /*7640*/  BSYNC B0 ;  /* 0x0000000000007941 */ /* 0x000fea0003800000 */
.L_x_167:
[----:B------:R-:W-:-:S03]  /*7650*/  UMOV UR4, 0xffffffff ;  /* 0xffffffff00047882 */ /* 0x000fc60000000000 */
[----:B------:R-:W-:Y:S05]  /*7660*/  BRA.DIV UR4, `(.L_x_180) ;  /* 0x0000000604247947 */ /* 0x000fea000b800000 */
[----:B------:R-:W-:-:S13]  /*7670*/  ELECT P6, URZ, PT ;  /* 0x00000000003f782f */ /* 0x000fda00038c0000 */
.L_x_195:
[----:B------:R-:W-:Y:S04]  /*7680*/  BSSY B0, `(.L_x_181) ;  /* 0x0000022000007945 */ /* 0x000fe80003800000 */
[----:B------:R-:W-:Y:S05]  /*7690*/  @!P6 BRA `(.L_x_182) ;  /* 0x000000000080e947 */ /* 0x000fea0003800000 */
[----:B------:R-:W-:-:S04]  /*76a0*/  LOP3.LUT R23, R23, 0x2, RZ, 0xfc, !PT ;  /* 0x0000000217177812 */ /* 0x000fc800078efcff */
[----:B------:R-:W-:-:S13]  /*76b0*/  ISETP.NE.AND P0, PT, R23, 0x3, PT ;  /* 0x000000031700780c */ /* 0x000fda0003f05270 */
[----:B------:R-:W-:Y:S05]  /*76c0*/  @!P0 BRA `(.L_x_183) ;  /* 0x0000000000048947 */ /* 0x000fea0003800000 */
[----:B------:R-:W-:Y:S01]  /*76d0*/  BPT.TRAP 0x1 ;  /* 0x000000040000795c */ /* 0x000fe20000300000 */
.L_x_183:
[----:B------:R-:W0:Y:S01]  /*76e0*/  S2R R5, SR_CgaCtaId ;  /* 0x0000000000057919 */ /* 0x000e220000008800 */
[----:B------:R-:W-:Y:S02]  /*76f0*/  MOV R0, 0x400 ;  /* 0x0000040000007802 */ /* 0x000fe40000000f00 */
[----:B------:R-:W-:Y:S02]  /*7700*/  SHF.L.U32 R2, R3, 0x1f, RZ ;  /* 0x0000001f03027819 */ /* 0x000fe400000006ff */
[----:B0-----:R-:W-:-:S05]  /*7710*/  LEA R5, R5, R0, 0x18 ;  /* 0x0000000005057211 */ /* 0x001fca00078ec0ff */
[----:B------:R-:W-:-:S04]  /*7720*/  VIADD R5, R5, 0x18 ;  /* 0x0000001805057836 */ /* 0x000fc80000000000 */
[C---:B------:R-:W-:Y:S02]  /*7730*/  IMAD R7, R8.reuse, 0x8, R5 ;  /* 0x0000000808077824 */ /* 0x040fe400078e0205 */
[----:B------:R-:W-:Y:S02]  /*7740*/  VIADD R8, R8, 0x1 ;  /* 0x0000000108087836 */ /* 0x000fe40000000000 */
[----:B------:R-:W0:Y:S03]  /*7750*/  SYNCS.PHASECHK.TRANS64.TRYWAIT P0, [R7+URZ], R2 ;  /* 0x00000002070075a7 */ /* 0x000e26000800017f */
[----:B------:R-:W-:-:S04]  /*7760*/  ISETP.NE.AND P1, PT, R8, 0x3, PT ;  /* 0x000000030800780c */ /* 0x000fc80003f25270 */
[----:B------:R-:W-:Y:S02]  /*7770*/  SEL R0, RZ, 0x1, P1 ;  /* 0x00000001ff007807 */ /* 0x000fe40000800000 */
[----:B------:R-:W-:Y:S02]  /*7780*/  SEL R8, R8, RZ, P1 ;  /* 0x000000ff08087207 */ /* 0x000fe40000800000 */
[----:B------:R-:W-:-:S03]  /*7790*/  LOP3.LUT R9, R3, R0, RZ, 0x3c, !PT ;  /* 0x0000000003097212 */ /* 0x000fc600078e3cff */
[----:B------:R-:W-:Y:S01]  /*77a0*/  IMAD R4, R8, 0x8, R5 ;  /* 0x0000000808047824 */ /* 0x000fe200078e0205 */
[----:B------:R-:W-:Y:S01]  /*77b0*/  SHF.L.U32 R3, R9, 0x1f, RZ ;  /* 0x0000001f09037819 */ /* 0x000fe200000006ff */
[----:B0-----:R-:W-:Y:S06]  /*77c0*/  @!P0 BRA `(.L_x_184) ;  /* 0x0000000000ec8947 */ /* 0x001fec0003800000 */
.L_x_196:
[----:B------:R-:W1:Y:S01]  /*77d0*/  SYNCS.PHASECHK.TRANS64.TRYWAIT P0, [R4+URZ], R3 ;  /* 0x00000003040075a7 */ /* 0x000e62000800017f */
[----:B------:R-:W-:-:S05]  /*77e0*/  VIADD R0, R8, 0x1 ;  /* 0x0000000108007836 */ /* 0x000fca0000000000 */
[----:B------:R-:W-:-:S04]  /*77f0*/  ISETP.NE.AND P1, PT, R0, 0x3, PT ;  /* 0x000000030000780c */ /* 0x000fc80003f25270 */
[----:B0-----:R-:W-:Y:S02]  /*7800*/  SEL R2, RZ, 0x1, P1 ;  /* 0x00000001ff027807 */ /* 0x001fe40000800000 */
[----:B------:R-:W-:Y:S02]  /*7810*/  SEL R0, R0, RZ, P1 ;  /* 0x000000ff00007207 */ /* 0x000fe40000800000 */
[----:B------:R-:W-:Y:S01]  /*7820*/  LOP3.LUT R2, R9, R2, RZ, 0x3c, !PT ;  /* 0x0000000209027212 */ /* 0x000fe200078e3cff */
[----:B-1----:R-:W-:Y:S06]  /*7830*/  @!P0 BRA `(.L_x_185) ;  /* 0x0000000000e48947 */ /* 0x002fec0003800000 */
.L_x_197:
[----:B------:R-:W-:Y:S01]  /*7840*/  IMAD R5, R0, 0x8, R5 ;  /* 0x0000000800057824 */ /* 0x000fe200078e0205 */
[----:B------:R-:W-:-:S07]  /*7850*/  SHF.L.U32 R0, R2, 0x1f, RZ ;  /* 0x0000001f02007819 */ /* 0x000fce00000006ff */
.L_x_186:
[----:B-1----:R1:W3:Y:S02]  /*7860*/  SYNCS.PHASECHK.TRANS64.TRYWAIT P0, [R5+URZ], R0 ;  /* 0x00000000050075a7 */ /* 0x0022e4000800017f */
[----:B---3--:R-:W-:Y:S05]  /*7870*/  @!P0 NANOSLEEP.SYNCS 0x989680 ;  /* 0x009896800000895d */ /* 0x008fea0003900000 */
[----:B------:R-:W3:Y:S02]  /*7880*/  @!P0 SYNCS.PHASECHK.TRANS64 P0, [R5+URZ], R0 ;  /* 0x00000000050085a7 */ /* 0x000ee4000800007f */
[----:B---3--:R-:W-:Y:S05]  /*7890*/  @!P0 BRA `(.L_x_186) ;  /* 0xfffffffc00f08947 */ /* 0x008fea000383ffff */
.L_x_182:
[----:B------:R-:W-:Y:S05]  /*78a0*/  BSYNC B0 ;  /* 0x0000000000007941 */ /* 0x000fea0003800000 */
.L_x_181:
[----:B------:R-:W-:Y:S05]  /*78b0*/  EXIT ;  /* 0x000000000000794d */ /* 0x000fea0003800000 */
.L_x_19:
[----:B0-----:R-:W-:-:S04]  /*78c0*/  IMAD.U32 R3, RZ, RZ, UR43 ;  /* 0x0000002bff037e24 */ /* 0x001fc8000f8e00ff */
[----:B------:R0:W1:Y:S03]  /*78d0*/  SYNCS.PHASECHK.TRANS64.TRYWAIT P0, [R3+URZ+-0x8], R0 ;  /* 0xfffff800030075a7 */ /* 0x000066000800017f */
[----:B-1----:R-:W-:Y:S05]  /*78e0*/  @!P0 NANOSLEEP.SYNCS 0x989680 ;  /* 0x009896800000895d */ /* 0x002fea0003900000 */
[----:B------:R-:W1:Y:S02]  /*78f0*/  @!P0 SYNCS.PHASECHK.TRANS64 P0, [R3+URZ+-0x8], R0 ;  /* 0xfffff800030085a7 */ /* 0x000e64000800007f */
[----:B-1----:R-:W-:Y:S05]  /*7900*/  @!P0 BRA `(.L_x_19) ;  /* 0xfffffffc00ec8947 */ /* 0x002fea000383ffff */
[----:B------:R-:W-:Y:S05]  /*7910*/  BRA `(.L_x_187) ;  /* 0xffffff9c00807947 */ /* 0x000fea000383ffff */
.L_x_24:
[----:B-1----:R1:W2:Y:S02]  /*7920*/  SYNCS.PHASECHK.TRANS64.TRYWAIT P1, [R3+URZ], R0 ;  /* 0x00000000030075a7 */ /* 0x0022a4000802017f */
[----:B--2---:R-:W-:Y:S05]  /*7930*/  @!P1 NANOSLEEP.SYNCS 0x989680 ;  /* 0x009896800000995d */ /* 0x004fea0003900000 */
[----:B------:R-:W2:Y:S02]  /*7940*/  @!P1 SYNCS.PHASECHK.TRANS64 P1, [R3+URZ], R0 ;  /* 0x00000000030095a7 */ /* 0x000ea4000802007f */
[----:B--2---:R-:W-:Y:S05]  /*7950*/  @!P1 BRA `(.L_x_24) ;  /* 0xfffffffc00f09947 */ /* 0x004fea000383ffff */
[----:B------:R-:W-:Y:S05]  /*7960*/  BRA `(.L_x_23) ;  /* 0xffffff9c00f47947 */ /* 0x000fea000383ffff */
.L_x_29:
[----:B-1----:R-:W-:-:S04]  /*7970*/  IMAD.U32 R5, RZ, RZ, UR4 ;  /* 0x00000004ff057e24 */ /* 0x002fc8000f8e00ff */
[----:B------:R1:W2:Y:S03]  /*7980*/  SYNCS.PHASECHK.TRANS64.TRYWAIT P1, [R5+URZ], R4 ;  /* 0x00000004050075a7 */ /* 0x0002a6000802017f */
[----:B--2---:R-:W-:Y:S05]  /*7990*/  @!P1 NANOSLEEP.SYNCS 0x989680 ;  /* 0x009896800000995d */ /* 0x004fea0003900000 */
[----:B------:R-:W2:Y:S02]  /*79a0*/  @!P1 SYNCS.PHASECHK.TRANS64 P1, [R5+URZ], R4 ;  /* 0x00000004050095a7 */ /* 0x000ea4000802007f */
[----:B--2---:R-:W-:Y:S05]  /*79b0*/  @!P1 BRA `(.L_x_29) ;  /* 0xfffffffc00ec9947 */ /* 0x004fea000383ffff */
[----:B------:R-:W-:Y:S05]  /*79c0*/  BRA `(.L_x_28) ;  /* 0xffffffa000c47947 */ /* 0x000fea000383ffff */
.L_x_35:
[----:B0-----:R-:W-:-:S04]  /*79d0*/  IMAD.U32 R3, RZ, RZ, UR43 ;  /* 0x0000002bff037e24 */ /* 0x001fc8000f8e00ff */
[----:B------:R0:W1:Y:S03]  /*79e0*/  SYNCS.PHASECHK.TRANS64.TRYWAIT P0, [R3+URZ+0x8], R0 ;  /* 0x00000800030075a7 */ /* 0x000066000800017f */
[----:B-1----:R-:W-:Y:S05]  /*79f0*/  @!P0 NANOSLEEP.SYNCS 0x989680 ;  /* 0x009896800000895d */ /* 0x002fea0003900000 */
[----:B------:R-:W1:Y:S02]  /*7a00*/  @!P0 SYNCS.PHASECHK.TRANS64 P0, [R3+URZ+0x8], R0 ;  /* 0x00000800030085a7 */ /* 0x000e64000800007f */
[----:B-1----:R-:W-:Y:S05]  /*7a10*/  @!P0 BRA `(.L_x_35) ;  /* 0xfffffffc00ec8947 */ /* 0x002fea000383ffff */
[----:B------:R-:W-:Y:S05]  /*7a20*/  BRA `(.L_x_188) ;  /* 0xffffffa800047947 */ /* 0x000fea000383ffff */
.L_x_168:
[----:B------:R-:W-:Y:S01]  /*7a30*/  BSSY B1, `(.L_x_189) ;  /* 0x0000006000017945 */ /* 0x000fe20003800000 */
[----:B------:R-:W-:-:S07]  /*7a40*/  IMAD.MOV.U32 R15, RZ, RZ, -0x1 ;  /* 0xffffffffff0f7424 */ /* 0x000fce00078e00ff */
[----:B--2--5:R-:W-:Y:S05]  /*7a50*/  WARPSYNC.COLLECTIVE R15, `(.L_x_190) ;  /* 0x000000000f0c7348 */ /* 0x024fea0003c00000 */
[----:B------:R-:W-:Y:S02]  /*7a60*/  ELECT P6, UR62, PT ;  /* 0x00000000003e782f */ /* 0x000fe400038c0000 */
[----:B------:R-:W-:Y:S01]  /*7a70*/  MOV R14, UR62 ;  /* 0x0000003e000e7c02 */ /* 0x000fe20008000f00 */
[----:B--2--5:R-:W-:Y:S10]  /*7a80*/  ENDCOLLECTIVE ;  /* 0x000000000000791b */ /* 0x024ff40003800000 */
.L_x_190:
[----:B------:R-:W-:Y:S05]  /*7a90*/  BSYNC B1 ;  /* 0x0000000000017941 */ /* 0x000fea0003800000 */
.L_x_189:
[----:B------:R-:W-:Y:S05]  /*7aa0*/  BRA `(.L_x_191) ;  /* 0xfffffff0001c7947 */ /* 0x000fea000383ffff */
.L_x_171:
[----:B0-----:R0:W1:Y:S02]  /*7ab0*/  SYNCS.PHASECHK.TRANS64.TRYWAIT P1, [R14+URZ+0x18], R5 ;  /* 0x000018050e0075a7 */ /* 0x001064000802017f */
[----:B-1----:R-:W-:Y:S05]  /*7ac0*/  @!P1 NANOSLEEP.SYNCS 0x989680 ;  /* 0x009896800000995d */ /* 0x002fea0003900000 */
[----:B------:R-:W1:Y:S02]  /*7ad0*/  @!P1 SYNCS.PHASECHK.TRANS64 P1, [R14+URZ+0x18], R5 ;  /* 0x000018050e0095a7 */ /* 0x000e64000802007f */
[----:B-1----:R-:W-:Y:S05]  /*7ae0*/  @!P1 BRA `(.L_x_171) ;  /* 0xfffffffc00f09947 */ /* 0x002fea000383ffff */
[----:B------:R-:W-:Y:S05]  /*7af0*/  BRA `(.L_x_192) ;  /* 0xfffffff000587947 */ /* 0x000fea000383ffff */
.L_x_180:
[----:B------:R-:W-:Y:S01]  /*7b00*/  BSSY B0, `(.L_x_193) ;  /* 0x0000006000007945 */ /* 0x000fe20003800000 */
[----:B------:R-:W-:-:S07]  /*7b10*/  IMAD.MOV.U32 R15, RZ, RZ, -0x1 ;  /* 0xffffffffff0f7424 */ /* 0x000fce00078e00ff */
[----:B--2--5:R-:W-:Y:S05]  /*7b20*/  WARPSYNC.COLLECTIVE R15, `(.L_x_194) ;  /* 0x000000000f0c7348 */ /* 0x024fea0003c00000 */
[----:B------:R-:W-:Y:S02]  /*7b30*/  ELECT P6, UR62, PT ;  /* 0x00000000003e782f */ /* 0x000fe400038c0000 */
[----:B------:R-:W-:Y:S01]  /*7b40*/  MOV R14, UR62 ;  /* 0x0000003e000e7c02 */ /* 0x000fe20008000f00 */
[----:B--2--5:R-:W-:Y:S10]  /*7b50*/  ENDCOLLECTIVE ;  /* 0x000000000000791b */ /* 0x024ff40003800000 */
.L_x_194:
[----:B------:R-:W-:Y:S05]  /*7b60*/  BSYNC B0 ;  /* 0x0000000000007941 */ /* 0x000fea0003800000 */
.L_x_193:
[----:B------:R-:W-:Y:S05]  /*7b70*/  BRA `(.L_x_195) ;  /* 0xfffffff800c07947 */ /* 0x000fea000383ffff */
.L_x_184:
[----:B0-----:R0:W1:Y:S02]  /*7b80*/  SYNCS.PHASECHK.TRANS64.TRYWAIT P0, [R7+URZ], R2 ;  /* 0x00000002070075a7 */ /* 0x001064000800017f */
[----:B-1----:R-:W-:Y:S05]  /*7b90*/  @!P0 NANOSLEEP.SYNCS 0x989680 ;  /* 0x009896800000895d */ /* 0x002fea0003900000 */
[----:B------:R-:W1:Y:S02]  /*7ba0*/  @!P0 SYNCS.PHASECHK.TRANS64 P0, [R7+URZ], R2 ;  /* 0x00000002070085a7 */ /* 0x000e64000800007f */
[----:B-1----:R-:W-:Y:S05]  /*7bb0*/  @!P0 BRA `(.L_x_184) ;  /* 0xfffffffc00f08947 */ /* 0x002fea000383ffff */
[----:B------:R-:W-:Y:S05]  /*7bc0*/  BRA `(.L_x_196) ;  /* 0xfffffffc00007947 */ /* 0x000fea000383ffff */
.L_x_185:
[----:B0-----:R0:W1:Y:S02]  /*7bd0*/  SYNCS.PHASECHK.TRANS64.TRYWAIT P0, [R4+URZ], R3 ;  /* 0x00000003040075a7 */ /* 0x001064000800017f */
[----:B-1----:R-:W-:Y:S05]  /*7be0*/  @!P0 NANOSLEEP.SYNCS 0x989680 ;  /* 0x009896800000895d */ /* 0x002fea0003900000 */
[----:B------:R-:W1:Y:S02]  /*7bf0*/  @!P0 SYNCS.PHASECHK.TRANS64 P0, [R4+URZ], R3 ;  /* 0x00000003040085a7 */ /* 0x000e64000800007f */
[----:B-1----:R-:W-:Y:S05]  /*7c00*/  @!P0 BRA `(.L_x_185) ;  /* 0xfffffffc00f08947 */ /* 0x002fea000383ffff */
[----:B------:R-:W-:Y:S05]  /*7c10*/  BRA `(.L_x_197) ;  /* 0xfffffffc00087947 */ /* 0x000fea000383ffff */
.L_x_198:
[----:B------:R-:W-:-:S00]  /*7c20*/  BRA `(.L_x_198) ;  /* 0xfffffffc00fc7947 */ /* 0x000fc0000383ffff */
[----:B------:R-:W-:-:S00]  /*7c30*/  NOP ;  /* 0x0000000000007918 */ /* 0x000fc00000000000 */
        /* <DEDUP_REMOVED lines=12> */
.L_x_199:


//--------------------- .nv.global.init           --------------------------
	.section	.nv.global.init,"aw",@progbits
.nv.global.init:
	.type		$str$22,@object
	.size		$str$22,($str$23 - $str$22)
$str$22:
        /*0000*/ 	.byte	0x6b, 0x5f, 0x74, 0x69, 0x6c, 0x65, 0x5f, 0x63, 0x6f, 0x75, 0x6e, 0x74, 0x20, 0x3e, 0x3d, 0x20
        /*0010*/ 	.byte	0x31, 0x00
	.type		$str$23,@object
	.size		$str$23,(__unnamed_1 - $str$23)
$str$23:
        /*0012*/ 	.byte	0x2f, 0x74, 0x6d, 0x70, 0x2f, 0x63, 0x75, 0x74, 0x6c, 0x61, 0x73, 0x73, 0x5f, 0x73, 0x77, 0x65
        /*0022*/ 	.byte	0x65, 0x70, 0x5f, 0x73, 0x72, 0x63, 0x2f, 0x69, 0x6e, 0x63, 0x6c, 0x75, 0x64, 0x65, 0x2f, 0x63
        /*0032*/ 	.byte	0x75, 0x74, 0x6c, 0x61, 0x73, 0x73, 0x2f, 0x67, 0x65, 0x6d, 0x6d, 0x2f, 0x63, 0x6f, 0x6c, 0x6c
        /*0042*/ 	.byte	0x65, 0x63, 0x74, 0x69, 0x76, 0x65, 0x2f, 0x73, 0x6d, 0x39, 0x30, 0x5f, 0x6d, 0x6d, 0x61, 0x5f
        /*0052*/ 	.byte	0x74, 0x6d, 0x61, 0x5f, 0x67, 0x6d, 0x6d, 0x61, 0x5f, 0x73, 0x73, 0x5f, 0x77, 0x61, 0x72, 0x70
        /*0062*/ 	.byte	0x73, 0x70, 0x65, 0x63, 0x69, 0x61, 0x6c, 0x69, 0x7a, 0x65, 0x64, 0x2e, 0x68, 0x70, 0x70, 0x00
	.type		__unnamed_1,@object
	.size		__unnamed_1,(.L_0 - __unnamed_1)
__unnamed_1:
        /*0072*/ 	.byte	0x76, 0x6f, 0x69, 0x64, 0x20, 0x63, 0x75, 0x74, 0x6c, 0x61, 0x73, 0x73, 0x3a, 0x3a, 0x67, 0x65
        /* <DEDUP_REMOVED lines=177> */
        /*0b92*/ 	.byte	0x69, 0x74, 0x79, 0x5d, 0x00
.L_0:


//--------------------- .nv.shared._ZN7cutlass13device_kernelINS_4gemm6kernel13GemmUniversalIN4cute5tupleIJiiiiEEENS1_10collective13CollectiveMmaINS1_34MainloopSm90TmaGmmaWarpSpecializedILi3ENS5_IJNS4_1CILi1EEENSA_ILi2EEESB_EEENS1_32KernelTmaWarpSpecializedPingpongEEENS5_IJNSA_ILi64EEENSA_ILi128EEENSA_ILi32EEEEEENS_10tfloat32_tENS5_IJlSB_lEEESK_SL_NS4_8TiledMMAINS4_8MMA_AtomIJNS4_4SM904GMMA30MMA_64x128x8_F32TF32TF32_SS_TNILNSP_7ScaleInE1ELSR_1EEEEEENS4_6LayoutINS5_IJSB_SB_SB_EEENS5_IJNSA_ILi0EEESW_SW_EEEEENS5_IJNS4_10UnderscoreESZ_SZ_EEEEENS4_23SM90_TMA_LOAD_MULTICASTENS4_14ComposedLayoutINS4_7SwizzleILi3ELi4ELi3EEENS4_18smem_ptr_flag_bitsILi32EEENSU_INS5_IJNSA_ILi8EEESI_EEENS5_IJSI_SB_EEEEEEEvNS4_8identityENS4_13SM90_TMA_LOADES1C_vS1D_EENS_8epilogue10collective6detail29Sm90TmaWarpSpecializedAdapterINS1H_15DefaultEpilogueISK_SL_SL_NS1G_6thread17LinearCombinationISK_Li1EffLNS1L_9ScaleType4KindE0ELNS_15FloatRoundStyleE2ESK_EENS1_15EpilogueDefaultEEEEEvvEEEEvNT_6ParamsE --------------------------
	.section	.nv.shared._ZN7cutlass13device_kernelINS_4gemm6kernel13GemmUniversalIN4cute5tupleIJiiiiEEENS1_10collective13CollectiveMmaINS1_34MainloopSm90TmaGmmaWarpSpecializedILi3ENS5_IJNS4_1CILi1EEENSA_ILi2EEESB_EEENS1_32KernelTmaWarpSpecializedPingpongEEENS5_IJNSA_ILi64EEENSA_ILi128EEENSA_ILi32EEEEEENS_10tfloat32_tENS5_IJlSB_lEEESK_SL_NS4_8TiledMMAINS4_8MMA_AtomIJNS4_4SM904GMMA30MMA_64x128x8_F32TF32TF32_SS_TNILNSP_7ScaleInE1ELSR_1EEEEEENS4_6LayoutINS5_IJSB_SB_SB_EEENS5_IJNSA_ILi0EEESW_SW_EEEEENS5_IJNS4_10UnderscoreESZ_SZ_EEEEENS4_23SM90_TMA_LOAD_MULTICASTENS4_14ComposedLayoutINS4_7SwizzleILi3ELi4ELi3EEENS4_18smem_ptr_flag_bitsILi32EEENSU_INS5_IJNSA_ILi8EEESI_EEENS5_IJSI_SB_EEEEEEEvNS4_8identityENS4_13SM90_TMA_LOADES1C_vS1D_EENS_8epilogue10collective6detail29Sm90TmaWarpSpecializedAdapterINS1H_15DefaultEpilogueISK_SL_SL_NS1G_6thread17LinearCombinationISK_Li1EffLNS1L_9ScaleType4KindE0ELNS_15FloatRoundStyleE2ESK_EENS1_15EpilogueDefaultEEEEEvvEEEEvNT_6ParamsE,"aw",@nobits
	.sectionflags	@""
	.align	16
	.zero		1024


//--------------------- .nv.shared.reserved.0     --------------------------
	.section	.nv.shared.reserved.0,"aw",@nobits
	.weak		__nv_reservedSMEM_offset_0_alias
	.size		__nv_reservedSMEM_offset_0_alias, 0, 0
	.other		__nv_reservedSMEM_offset_0_alias,@"STO_CUDA_RESERVED_SHARED STV_DEFAULT"
__nv_reservedSMEM_offset_0_alias:
	.zero		0


//--------------------- .nv.global                --------------------------
	.section	.nv.global,"aw",@nobits
.nv.global:
	.type		_ZN39_INTERNAL_d80e69c5_4_k_cu_b9c141b5_60284cute1_E,@object
	.size		_ZN39_INTERNAL_d80e69c5_4_k_cu_b9c141b5_60284cute1_E,(_ZN39_INTERNAL_d80e69c5_4_k_cu_b9c141b5_60284cuda3std3__45__cpo6cbeginE - _ZN39_INTERNAL_d80e69c5_4_k_cu_b9c141b5_60284cute1_E)
_ZN39_INTERNAL_d80e69c5_4_k_cu_b9c141b5_60284cute1_E:
	.zero		1
	.type		_ZN39_INTERNAL_d80e69c5_4_k_cu_b9c141b5_60284cuda3std3__45__cpo6cbeginE,@object
	.size		_ZN39_INTERNAL_d80e69c5_4_k_cu_b9c141b5_60284cuda3std3__45__cpo6cbeginE,(_ZN39_INTERNAL_d80e69c5_4_k_cu_b9c141b5_60284cuda3std3__48in_placeE - _ZN39_INTERNAL_d80e69c5_4_k_cu_b9c141b5_60284cuda3std3__45__cpo6cbeginE)
_ZN39_INTERNAL_d80e69c5_4_k_cu_b9c141b5_60284cuda3std3__45__cpo6cbeginE:
	.zero		1
	.type		_ZN39_INTERNAL_d80e69c5_4_k_cu_b9c141b5_60284cuda3std3__48in_placeE,@object
	.size		_ZN39_INTERNAL_d80e69c5_4_k_cu_b9c141b5_60284cuda3std3__48in_placeE,(_ZN39_INTERNAL_d80e69c5_4_k_cu_b9c141b5_60284cuda3std6ranges3__45__cpo9iter_moveE - _ZN39_INTERNAL_d80e69c5_4_k_cu_b9c141b5_60284cuda3std3__48in_placeE)
_ZN39_INTERNAL_d80e69c5_4_k_cu_b9c141b5_60284cuda3std3__48in_placeE:
	.zero		1
	.type		_ZN39_INTERNAL_d80e69c5_4_k_cu_b9c141b5_60284cuda3std6ranges3__45__cpo9iter_moveE,@object
	.size		_ZN39_INTERNAL_d80e69c5_4_k_cu_b9c141b5_60284cuda3std6ranges3__45__cpo9iter_moveE,(_ZN39_INTERNAL_d80e69c5_4_k_cu_b9c141b5_60284cuda3std3__45__cpo5beginE - _ZN39_INTERNAL_d80e69c5_4_k_cu_b9c141b5_60284cuda3std6ranges3__45__cpo9iter_moveE)
_ZN39_INTERNAL_d80e69c5_4_k_cu_b9c141b5_60284cuda3std6ranges3__45__cpo9iter_moveE:
	.zero		1
	.type		_ZN39_INTERNAL_d80e69c5_4_k_cu_b9c141b5_60284cuda3std3__45__cpo5beginE,@object
	.size		_ZN39_INTERNAL_d80e69c5_4_k_cu_b9c141b5_60284cuda3std3__45__cpo5beginE,(_ZN39_INTERNAL_d80e69c5_4_k_cu_b9c141b5_60284cuda3std3__441_GLOBAL__N__d80e69c5_4_k_cu_b9c141b5_60286ignoreE - _ZN39_INTERNAL_d80e69c5_4_k_cu_b9c141b5_60284cuda3std3__45__cpo5beginE)
_ZN39_INTERNAL_d80e69c5_4_k_cu_b9c141b5_60284cuda3std3__45__cpo5beginE:
	.zero		1
	.type		_ZN39_INTERNAL_d80e69c5_4_k_cu_b9c141b5_60284cuda3std3__441_GLOBAL__N__d80e69c5_4_k_cu_b9c141b5_60286ignoreE,@object
	.size		_ZN39_INTERNAL_d80e69c5_4_k_cu_b9c141b5_60284cuda3std3__441_GLOBAL__N__d80e69c5_4_k_cu_b9c141b5_60286ignoreE,(_ZN39_INTERNAL_d80e69c5_4_k_cu_b9c141b5_60284cute7productE - _ZN39_INTERNAL_d80e69c5_4_k_cu_b9c141b5_60284cuda3std3__441_GLOBAL__N__d80e69c5_4_k_cu_b9c141b5_60286ignoreE)
_ZN39_INTERNAL_d80e69c5_4_k_cu_b9c141b5_60284cuda3std3__441_GLOBAL__N__d80e69c5_4_k_cu_b9c141b5_60286ignoreE:
	.zero		1
	.type		_ZN39_INTERNAL_d80e69c5_4_k_cu_b9c141b5_60284cute7productE,@object
	.size		_ZN39_INTERNAL_d80e69c5_4_k_cu_b9c141b5_60284cute7productE,(_ZN39_INTERNAL_d80e69c5_4_k_cu_b9c141b5_60284cuda3std3__45__cpo3endE - _ZN39_INTERNAL_d80e69c5_4_k_cu_b9c141b5_60284cute7productE)
_ZN39_INTERNAL_d80e69c5_4_k_cu_b9c141b5_60284cute7productE:
	.zero		1
	.type		_ZN39_INTERNAL_d80e69c5_4_k_cu_b9c141b5_60284cuda3std3__45__cpo3endE,@object
	.size		_ZN39_INTERNAL_d80e69c5_4_k_cu_b9c141b5_60284cuda3std3__45__cpo3endE,(_ZN39_INTERNAL_d80e69c5_4_k_cu_b9c141b5_60284cuda3std3__419piecewise_constructE - _ZN39_INTERNAL_d80e69c5_4_k_cu_b9c141b5_60284cuda3std3__45__cpo3endE)
_ZN39_INTERNAL_d80e69c5_4_k_cu_b9c141b5_60284cuda3std3__45__cpo3endE:
	.zero		1
	.type		_ZN39_INTERNAL_d80e69c5_4_k_cu_b9c141b5_60284cuda3std3__419piecewise_constructE,@object
	.size		_ZN39_INTERNAL_d80e69c5_4_k_cu_b9c141b5_60284cuda3std3__419piecewise_constructE,(_ZN39_INTERNAL_d80e69c5_4_k_cu_b9c141b5_60284cuda3std3__45__cpo4cendE - _ZN39_INTERNAL_d80e69c5_4_k_cu_b9c141b5_60284cuda3std3__419piecewise_constructE)
_ZN39_INTERNAL_d80e69c5_4_k_cu_b9c141b5_60284cuda3std3__419piecewise_constructE:
	.zero		1
	.type		_ZN39_INTERNAL_d80e69c5_4_k_cu_b9c141b5_60284cuda3std3__45__cpo4cendE,@object
	.size		_ZN39_INTERNAL_d80e69c5_4_k_cu_b9c141b5_60284cuda3std3__45__cpo4cendE,(_ZN39_INTERNAL_d80e69c5_4_k_cu_b9c141b5_60284cuda3std6ranges3__45__cpo4swapE - _ZN39_INTERNAL_d80e69c5_4_k_cu_b9c141b5_60284cuda3std3__45__cpo4cendE)
_ZN39_INTERNAL_d80e69c5_4_k_cu_b9c141b5_60284cuda3std3__45__cpo4cendE:
	.zero		1
	.type		_ZN39_INTERNAL_d80e69c5_4_k_cu_b9c141b5_60284cuda3std6ranges3__45__cpo4swapE,@object
	.size		_ZN39_INTERNAL_d80e69c5_4_k_cu_b9c141b5_60284cuda3std6ranges3__45__cpo4swapE,(.L_8 - _ZN39_INTERNAL_d80e69c5_4_k_cu_b9c141b5_60284cuda3std6ranges3__45__cpo4swapE)
_ZN39_INTERNAL_d80e69c5_4_k_cu_b9c141b5_60284cuda3std6ranges3__45__cpo4swapE:
	.zero		1
.L_8:


//--------------------- .nv.constant0._ZN7cutlass13device_kernelINS_4gemm6kernel13GemmUniversalIN4cute5tupleIJiiiiEEENS1_10collective13CollectiveMmaINS1_34MainloopSm90TmaGmmaWarpSpecializedILi3ENS5_IJNS4_1CILi1EEENSA_ILi2EEESB_EEENS1_32KernelTmaWarpSpecializedPingpongEEENS5_IJNSA_ILi64EEENSA_ILi128EEENSA_ILi32EEEEEENS_10tfloat32_tENS5_IJlSB_lEEESK_SL_NS4_8TiledMMAINS4_8MMA_AtomIJNS4_4SM904GMMA30MMA_64x128x8_F32TF32TF32_SS_TNILNSP_7ScaleInE1ELSR_1EEEEEENS4_6LayoutINS5_IJSB_SB_SB_EEENS5_IJNSA_ILi0EEESW_SW_EEEEENS5_IJNS4_10UnderscoreESZ_SZ_EEEEENS4_23SM90_TMA_LOAD_MULTICASTENS4_14ComposedLayoutINS4_7SwizzleILi3ELi4ELi3EEENS4_18smem_ptr_flag_bitsILi32EEENSU_INS5_IJNSA_ILi8EEESI_EEENS5_IJSI_SB_EEEEEEEvNS4_8identityENS4_13SM90_TMA_LOADES1C_vS1D_EENS_8epilogue10collective6detail29Sm90TmaWarpSpecializedAdapterINS1H_15DefaultEpilogueISK_SL_SL_NS1G_6thread17LinearCombinationISK_Li1EffLNS1L_9ScaleType4KindE0ELNS_15FloatRoundStyleE2ESK_EENS1_15EpilogueDefaultEEEEEvvEEEEvNT_6ParamsE --------------------------
	.section	.nv.constant0._ZN7cutlass13device_kernelINS_4gemm6kernel13GemmUniversalIN4cute5tupleIJiiiiEEENS1_10collective13CollectiveMmaINS1_34MainloopSm90TmaGmmaWarpSpecializedILi3ENS5_IJNS4_1CILi1EEENSA_ILi2EEESB_EEENS1_32KernelTmaWarpSpecializedPingpongEEENS5_IJNSA_ILi64EEENSA_ILi128EEENSA_ILi32EEEEEENS_10tfloat32_tENS5_IJlSB_lEEESK_SL_NS4_8TiledMMAINS4_8MMA_AtomIJNS4_4SM904GMMA30MMA_64x128x8_F32TF32TF32_SS_TNILNSP_7ScaleInE1ELSR_1EEEEEENS4_6LayoutINS5_IJSB_SB_SB_EEENS5_IJNSA_ILi0EEESW_SW_EEEEENS5_IJNS4_10UnderscoreESZ_SZ_EEEEENS4_23SM90_TMA_LOAD_MULTICASTENS4_14ComposedLayoutINS4_7SwizzleILi3ELi4ELi3EEENS4_18smem_ptr_flag_bitsILi32EEENSU_INS5_IJNSA_ILi8EEESI_EEENS5_IJSI_SB_EEEEEEEvNS4_8identityENS4_13SM90_TMA_LOADES1C_vS1D_EENS_8epilogue10collective6detail29Sm90TmaWarpSpecializedAdapterINS1H_15DefaultEpilogueISK_SL_SL_NS1G_6thread17LinearCombinationISK_Li1EffLNS1L_9ScaleType4KindE0ELNS_15FloatRoundStyleE2ESK_EENS1_15EpilogueDefaultEEEEEvvEEEEvNT_6ParamsE,"a",@progbits
	.sectionflags	@""
	.align	4
.nv.constant0._ZN7cutlass13device_kernelINS_4gemm6kernel13GemmUniversalIN4cute5tupleIJiiiiEEENS1_10collective13CollectiveMmaINS1_34MainloopSm90TmaGmmaWarpSpecializedILi3ENS5_IJNS4_1CILi1EEENSA_ILi2EEESB_EEENS1_32KernelTmaWarpSpecializedPingpongEEENS5_IJNSA_ILi64EEENSA_ILi128EEENSA_ILi32EEEEEENS_10tfloat32_tENS5_IJlSB_lEEESK_SL_NS4_8TiledMMAINS4_8MMA_AtomIJNS4_4SM904GMMA30MMA_64x128x8_F32TF32TF32_SS_TNILNSP_7ScaleInE1ELSR_1EEEEEENS4_6LayoutINS5_IJSB_SB_SB_EEENS5_IJNSA_ILi0EEESW_SW_EEEEENS5_IJNS4_10UnderscoreESZ_SZ_EEEEENS4_23SM90_TMA_LOAD_MULTICASTENS4_14ComposedLayoutINS4_7SwizzleILi3ELi4ELi3EEENS4_18smem_ptr_flag_bitsILi32EEENSU_INS5_IJNSA_ILi8EEESI_EEENS5_IJSI_SB_EEEEEEEvNS4_8identityENS4_13SM90_TMA_LOADES1C_vS1D_EENS_8epilogue10collective6detail29Sm90TmaWarpSpecializedAdapterINS1H_15DefaultEpilogueISK_SL_SL_NS1G_6thread17LinearCombinationISK_Li1EffLNS1L_9ScaleType4KindE0ELNS_15FloatRoundStyleE2ESK_EENS1_15EpilogueDefaultEEEEEvvEEEEvNT_6ParamsE:
	.zero		1664


//--------------------- SYMBOLS --------------------------

	.type		.nv.reservedSmem.offset0,@object
	.size		.nv.reservedSmem.offset0,0x4
	.type		__assertfail,@function
